	.target	sm_90a

	.elftype	@"ET_EXEC"


//--------------------- .note.nv.tkinfo           --------------------------
	.section	.note.nv.tkinfo,"",@"SHT_NOTE"
	.sectionflags	@"SHF_NOTE_NV_TKINFO"
	.tkinfo
        /*0018*/ 	.word	0x00000002
        /*0030*/ 	.string	""
        /*0030*/ 	.string	"ptxas"
        /*0030*/ 	.string	"Cuda compilation tools, release 13.0, V13.0.88"
        /*0030*/ 	.string	"Build cuda_13.0.r13.0/compiler.36424714_0"
        /*0030*/ 	.string	"-arch sm_90a -m 64 "



//--------------------- .note.nv.cuinfo           --------------------------
	.section	.note.nv.cuinfo,"",@"SHT_NOTE"
	.sectionflags	@"SHF_NOTE_NV_CUINFO"
        /*0018*/ 	.short	0x0002
        /*001a*/ 	.short	0x005a
        /*001c*/ 	.short	0x0082
	.zero		2


//--------------------- .nv.info                  --------------------------
	.section	.nv.info,"",@"SHT_CUDA_INFO"
	.align	4


	//----- nvinfo : EIATTR_REGCOUNT
	.align		4
        /*0000*/ 	.byte	0x04, 0x2f
        /*0002*/ 	.short	(.L_15 - .L_14)
	.align		4
.L_14:
        /*0004*/ 	.word	index@(_ZN7cutlass13device_kernelINS_4gemm6kernel13GemmUniversalIN4cute5tupleIJiiiiEEENS1_10collective13CollectiveMmaINS1_34MainloopSm90TmaGmmaWarpSpecializedILi5ENS5_IJNS4_1CILi2EEENSA_ILi1EEESC_EEENS1_35KernelTmaWarpSpecializedCooperativeEEENS5_IJNSA_ILi192EEENSA_ILi160EEENSA_ILi64EEEEEENS_6half_tENS5_IJlSC_lEEESK_SL_NS4_8TiledMMAINS4_8MMA_AtomIJNS4_4SM904GMMA25MMA_64x32x16_F32F16F16_SSILNSP_5MajorE0ELSR_0ELNSP_7ScaleInE1ELSS_1EEEEEENS4_6LayoutISD_NS5_IJSC_NSA_ILi0EEESW_EEEEENS5_IJNS4_10UnderscoreESZ_SZ_EEEEENS4_13SM90_TMA_LOADENS4_14ComposedLayoutINS4_7SwizzleILi3ELi4ELi3EEENS4_18smem_ptr_flag_bitsILi16EEENSV_INS5_IJNSA_ILi8EEESI_EEENS5_IJSI_SC_EEEEEEEvNS4_8identityENS4_23SM90_TMA_LOAD_MULTICASTES1C_vS1D_EENS_8epilogue10collective6detail29Sm90TmaWarpSpecializedAdapterINS1H_15DefaultEpilogueISK_SL_SL_NS1G_6thread17LinearCombinationISK_Li1EffLNS1L_9ScaleType4KindE0ELNS_15FloatRoundStyleE2ESK_EENS1_15EpilogueDefaultEEEEEvvEEEEvNT_6ParamsE)
        /*0008*/ 	.word	0x000000a8


	//----- nvinfo : EIATTR_FRAME_SIZE
	.align		4
.L_15:
        /*000c*/ 	.byte	0x04, 0x11
        /*000e*/ 	.short	(.L_17 - .L_16)
	.align		4
.L_16:
        /*0010*/ 	.word	index@(_ZN7cutlass13device_kernelINS_4gemm6kernel13GemmUniversalIN4cute5tupleIJiiiiEEENS1_10collective13CollectiveMmaINS1_34MainloopSm90TmaGmmaWarpSpecializedILi5ENS5_IJNS4_1CILi2EEENSA_ILi1EEESC_EEENS1_35KernelTmaWarpSpecializedCooperativeEEENS5_IJNSA_ILi192EEENSA_ILi160EEENSA_ILi64EEEEEENS_6half_tENS5_IJlSC_lEEESK_SL_NS4_8TiledMMAINS4_8MMA_AtomIJNS4_4SM904GMMA25MMA_64x32x16_F32F16F16_SSILNSP_5MajorE0ELSR_0ELNSP_7ScaleInE1ELSS_1EEEEEENS4_6LayoutISD_NS5_IJSC_NSA_ILi0EEESW_EEEEENS5_IJNS4_10UnderscoreESZ_SZ_EEEEENS4_13SM90_TMA_LOADENS4_14ComposedLayoutINS4_7SwizzleILi3ELi4ELi3EEENS4_18smem_ptr_flag_bitsILi16EEENSV_INS5_IJNSA_ILi8EEESI_EEENS5_IJSI_SC_EEEEEEEvNS4_8identityENS4_23SM90_TMA_LOAD_MULTICASTES1C_vS1D_EENS_8epilogue10collective6detail29Sm90TmaWarpSpecializedAdapterINS1H_15DefaultEpilogueISK_SL_SL_NS1G_6thread17LinearCombinationISK_Li1EffLNS1L_9ScaleType4KindE0ELNS_15FloatRoundStyleE2ESK_EENS1_15EpilogueDefaultEEEEEvvEEEEvNT_6ParamsE)
        /*0014*/ 	.word	0x00000008


	//----- nvinfo : EIATTR_MIN_STACK_SIZE
	.align		4
.L_17:
        /*0018*/ 	.byte	0x04, 0x12
        /*001a*/ 	.short	(.L_19 - .L_18)
	.align		4
.L_18:
        /*001c*/ 	.word	index@(_ZN7cutlass13device_kernelINS_4gemm6kernel13GemmUniversalIN4cute5tupleIJiiiiEEENS1_10collective13CollectiveMmaINS1_34MainloopSm90TmaGmmaWarpSpecializedILi5ENS5_IJNS4_1CILi2EEENSA_ILi1EEESC_EEENS1_35KernelTmaWarpSpecializedCooperativeEEENS5_IJNSA_ILi192EEENSA_ILi160EEENSA_ILi64EEEEEENS_6half_tENS5_IJlSC_lEEESK_SL_NS4_8TiledMMAINS4_8MMA_AtomIJNS4_4SM904GMMA25MMA_64x32x16_F32F16F16_SSILNSP_5MajorE0ELSR_0ELNSP_7ScaleInE1ELSS_1EEEEEENS4_6LayoutISD_NS5_IJSC_NSA_ILi0EEESW_EEEEENS5_IJNS4_10UnderscoreESZ_SZ_EEEEENS4_13SM90_TMA_LOADENS4_14ComposedLayoutINS4_7SwizzleILi3ELi4ELi3EEENS4_18smem_ptr_flag_bitsILi16EEENSV_INS5_IJNSA_ILi8EEESI_EEENS5_IJSI_SC_EEEEEEEvNS4_8identityENS4_23SM90_TMA_LOAD_MULTICASTES1C_vS1D_EENS_8epilogue10collective6detail29Sm90TmaWarpSpecializedAdapterINS1H_15DefaultEpilogueISK_SL_SL_NS1G_6thread17LinearCombinationISK_Li1EffLNS1L_9ScaleType4KindE0ELNS_15FloatRoundStyleE2ESK_EENS1_15EpilogueDefaultEEEEEvvEEEEvNT_6ParamsE)
        /*0020*/ 	.word	0x00000008
.L_19:


//--------------------- .nv.compat                --------------------------
	.section	.nv.compat,"",@"SHT_CUDA_COMPAT_INFO"
	.align	4
        /*0000*/ 	.byte	0x02, 0x09, 0x01, 0x00, 0x02, 0x02, 0x04, 0x00, 0x02, 0x05, 0x05, 0x00, 0x03, 0x07, 0x01, 0x01
        /*0010*/ 	.byte	0x02, 0x03, 0x01, 0x00, 0x02, 0x06, 0x01, 0x00, 0x04, 0x0b, 0x08, 0x00, 0x00, 0x00, 0x00, 0x00
        /*0020*/ 	.byte	0x00, 0x00, 0x00, 0x00


//--------------------- .nv.info._ZN7cutlass13device_kernelINS_4gemm6kernel13GemmUniversalIN4cute5tupleIJiiiiEEENS1_10collective13CollectiveMmaINS1_34MainloopSm90TmaGmmaWarpSpecializedILi5ENS5_IJNS4_1CILi2EEENSA_ILi1EEESC_EEENS1_35KernelTmaWarpSpecializedCooperativeEEENS5_IJNSA_ILi192EEENSA_ILi160EEENSA_ILi64EEEEEENS_6half_tENS5_IJlSC_lEEESK_SL_NS4_8TiledMMAINS4_8MMA_AtomIJNS4_4SM904GMMA25MMA_64x32x16_F32F16F16_SSILNSP_5MajorE0ELSR_0ELNSP_7ScaleInE1ELSS_1EEEEEENS4_6LayoutISD_NS5_IJSC_NSA_ILi0EEESW_EEEEENS5_IJNS4_10UnderscoreESZ_SZ_EEEEENS4_13SM90_TMA_LOADENS4_14ComposedLayoutINS4_7SwizzleILi3ELi4ELi3EEENS4_18smem_ptr_flag_bitsILi16EEENSV_INS5_IJNSA_ILi8EEESI_EEENS5_IJSI_SC_EEEEEEEvNS4_8identityENS4_23SM90_TMA_LOAD_MULTICASTES1C_vS1D_EENS_8epilogue10collective6detail29Sm90TmaWarpSpecializedAdapterINS1H_15DefaultEpilogueISK_SL_SL_NS1G_6thread17LinearCombinationISK_Li1EffLNS1L_9ScaleType4KindE0ELNS_15FloatRoundStyleE2ESK_EENS1_15EpilogueDefaultEEEEEvvEEEEvNT_6ParamsE --------------------------
	.section	.nv.info._ZN7cutlass13device_kernelINS_4gemm6kernel13GemmUniversalIN4cute5tupleIJiiiiEEENS1_10collective13CollectiveMmaINS1_34MainloopSm90TmaGmmaWarpSpecializedILi5ENS5_IJNS4_1CILi2EEENSA_ILi1EEESC_EEENS1_35KernelTmaWarpSpecializedCooperativeEEENS5_IJNSA_ILi192EEENSA_ILi160EEENSA_ILi64EEEEEENS_6half_tENS5_IJlSC_lEEESK_SL_NS4_8TiledMMAINS4_8MMA_AtomIJNS4_4SM904GMMA25MMA_64x32x16_F32F16F16_SSILNSP_5MajorE0ELSR_0ELNSP_7ScaleInE1ELSS_1EEEEEENS4_6LayoutISD_NS5_IJSC_NSA_ILi0EEESW_EEEEENS5_IJNS4_10UnderscoreESZ_SZ_EEEEENS4_13SM90_TMA_LOADENS4_14ComposedLayoutINS4_7SwizzleILi3ELi4ELi3EEENS4_18smem_ptr_flag_bitsILi16EEENSV_INS5_IJNSA_ILi8EEESI_EEENS5_IJSI_SC_EEEEEEEvNS4_8identityENS4_23SM90_TMA_LOAD_MULTICASTES1C_vS1D_EENS_8epilogue10collective6detail29Sm90TmaWarpSpecializedAdapterINS1H_15DefaultEpilogueISK_SL_SL_NS1G_6thread17LinearCombinationISK_Li1EffLNS1L_9ScaleType4KindE0ELNS_15FloatRoundStyleE2ESK_EENS1_15EpilogueDefaultEEEEEvvEEEEvNT_6ParamsE,"",@"SHT_CUDA_INFO"
	.sectionflags	@""
	.align	4


	//----- nvinfo : EIATTR_CUDA_API_VERSION
	.align		4
        /*0000*/ 	.byte	0x04, 0x37
        /*0002*/ 	.short	(.L_21 - .L_20)
.L_20:
        /*0004*/ 	.word	0x00000082


	//----- nvinfo : EIATTR_KPARAM_INFO
	.align		4
.L_21:
        /*0008*/ 	.byte	0x04, 0x17
        /*000a*/ 	.short	(.L_23 - .L_22)
.L_22:
        /*000c*/ 	.word	0x00000000
        /*0010*/ 	.short	0x0000
        /*0012*/ 	.short	0x0070
        /*0014*/ 	.byte	0x00, 0xf0, 0x01, 0x10


	//----- nvinfo : EIATTR_SPARSE_MMA_MASK
	.align		4
.L_23:
        /*0018*/ 	.byte	0x03, 0x50
        /*001a*/ 	.short	0x0000


	//----- nvinfo : EIATTR_MAXREG_COUNT
	.align		4
        /*001c*/ 	.byte	0x03, 0x1b
        /*001e*/ 	.short	0x00a8


	//----- nvinfo : EIATTR_NUM_BARRIERS
	.align		4
        /*0020*/ 	.byte	0x02, 0x4c
        /*0022*/ 	.byte	0x01
	.zero		1


	//----- nvinfo : EIATTR_EXTERNS
	.align		4
        /*0024*/ 	.byte	0x04, 0x0f
        /*0026*/ 	.short	(.L_25 - .L_24)


	//   ....[0]....
	.align		4
.L_24:
        /*0028*/ 	.word	index@(__assertfail)


	//----- nvinfo : EIATTR_ANNOTATIONS
	.align		4
.L_25:
        /*002c*/ 	.byte	0x04, 0x55
        /*002e*/ 	.short	(.L_27 - .L_26)


	//   ....[0]....
.L_26:
        /*0030*/ 	.word	0x00000001
        /*0034*/ 	.byte	0x00, 0x0a, 0x00, 0x00, 0x01, 0x00, 0x00, 0x00, 0x30, 0x0a, 0x00, 0x00, 0x01, 0x00, 0x00, 0x00
        /*0044*/ 	.byte	0x20, 0x0f, 0x00, 0x00, 0x01, 0x00, 0x00, 0x00, 0x30, 0x0f, 0x00, 0x00, 0x01, 0x00, 0x00, 0x00
        /*0054*/ 	.byte	0x90, 0x38, 0x00, 0x00, 0x01, 0x00, 0x00, 0x00, 0xe0, 0x38, 0x00, 0x00, 0x01, 0x00, 0x00, 0x00
        /*0064*/ 	.byte	0x90, 0xd8, 0x00, 0x00, 0x01, 0x00, 0x00, 0x00, 0x80, 0xde, 0x00, 0x00, 0x01, 0x00, 0x00, 0x00
        /*0074*/ 	.byte	0x90, 0xde, 0x00, 0x00


	//----- nvinfo : EIATTR_MERCURY_ISA_VERSION
	.align		4
.L_27:
        /*0078*/ 	.byte	0x03, 0x5f
        /*007a*/ 	.short	0x0101


	//----- nvinfo : EIATTR_INT_WARP_WIDE_INSTR_OFFSETS
	.align		4
        /*007c*/ 	.byte	0x04, 0x31
        /*007e*/ 	.short	(.L_29 - .L_28)


	//   ....[0]....
.L_28:
        /*0080*/ 	.word	0x000004b0


	//   ....[1]....
        /*0084*/ 	.word	0x000004d0


	//   ....[2]....
        /*0088*/ 	.word	0x00000690


	//----- nvinfo : EIATTR_COOP_GROUP_MASK_REGIDS
	.align		4
.L_29:
        /*008c*/ 	.byte	0x04, 0x29
        /*008e*/ 	.short	(.L_31 - .L_30)


	//   ....[0]....
.L_30:
        /*0090*/ 	.word	0xffffffff


	//   ....[1]....
        /*0094*/ 	.word	0xffffffff


	//   ....[2]....
        /*0098*/ 	.word	0xffffffff


	//   ....[3]....
        /*009c*/ 	.word	0xffffffff


	//   ....[4]....
        /*00a0*/ 	.word	0xffffffff


	//   ....[5]....
        /*00a4*/ 	.word	0xffffffff


	//----- nvinfo : EIATTR_COOP_GROUP_INSTR_OFFSETS
	.align		4
.L_31:
        /*00a8*/ 	.byte	0x04, 0x28
        /*00aa*/ 	.short	(.L_33 - .L_32)


	//   ....[0]....
.L_32:
        /*00ac*/ 	.word	0x00000070


	//   ....[1]....
        /*00b0*/ 	.word	0x00000080


	//   ....[2]....
        /*00b4*/ 	.word	0x00000140


	//   ....[3]....
        /*00b8*/ 	.word	0x00000300


	//   ....[4]....
        /*00bc*/ 	.word	0x00000820


	//   ....[5]....
        /*00c0*/ 	.word	0x00001310


	//----- nvinfo : EIATTR_REG_RECONFIG
	.align		4
.L_33:
        /*00c4*/ 	.byte	0x01, 0x54
	.zero		2


	//----- nvinfo : EIATTR_SYSCALL_OFFSETS
	.align		4
        /*00c8*/ 	.byte	0x04, 0x46
        /*00ca*/ 	.short	(.L_35 - .L_34)


	//   ....[0]....
.L_34:
        /*00cc*/ 	.word	0x000014c0


	//----- nvinfo : EIATTR_MBARRIER_INSTR_OFFSETS
	.align		4
.L_35:
        /*00d0*/ 	.byte	0x04, 0x39
        /*00d2*/ 	.short	(.L_37 - .L_36)


	//   ....[0]....
.L_36:
        /*00d4*/ 	.word	0x00000240
        /*00d8*/ 	.word	0x000000ff
        /*00dc*/ 	.word	0x00000000
        /*00e0*/ 	.short	0x0100
        /*00e2*/ 	.byte	0x08
	.zero		1


	//   ....[1]....
        /*00e4*/ 	.word	0x00000250
        /*00e8*/ 	.word	0x000000ff
        /*00ec*/ 	.word	0x00000028
        /*00f0*/ 	.short	0x0100
        /*00f2*/ 	.byte	0x08
	.zero		1


	//   ....[2]....
        /*00f4*/ 	.word	0x00000260
        /*00f8*/ 	.word	0x000000ff
        /*00fc*/ 	.word	0x00000008
        /*0100*/ 	.short	0x0100
        /*0102*/ 	.byte	0x08
	.zero		1


	//   ....[3]....
        /*0104*/ 	.word	0x00000270
        /*0108*/ 	.word	0x000000ff
        /*010c*/ 	.word	0x00000030
        /*0110*/ 	.short	0x0100
        /*0112*/ 	.byte	0x08
	.zero		1


	//   ....[4]....
        /*0114*/ 	.word	0x00000280
        /*0118*/ 	.word	0x000000ff
        /*011c*/ 	.word	0x00000010
        /*0120*/ 	.short	0x0100
        /*0122*/ 	.byte	0x08
	.zero		1


	//   ....[5]....
        /*0124*/ 	.word	0x00000290
        /*0128*/ 	.word	0x000000ff
        /*012c*/ 	.word	0x00000038
        /*0130*/ 	.short	0x0100
        /*0132*/ 	.byte	0x08
	.zero		1


	//   ....[6]....
        /*0134*/ 	.word	0x000002a0
        /*0138*/ 	.word	0x000000ff
        /*013c*/ 	.word	0x00000018
        /*0140*/ 	.short	0x0100
        /*0142*/ 	.byte	0x08
	.zero		1


	//   ....[7]....
        /*0144*/ 	.word	0x000002b0
        /*0148*/ 	.word	0x000000ff
        /*014c*/ 	.word	0x00000040
        /*0150*/ 	.short	0x0100
        /*0152*/ 	.byte	0x08
	.zero		1


	//   ....[8]....
        /*0154*/ 	.word	0x000002c0
        /*0158*/ 	.word	0x000000ff
        /*015c*/ 	.word	0x00000020
        /*0160*/ 	.short	0x0100
        /*0162*/ 	.byte	0x08
	.zero		1


	//   ....[9]....
        /*0164*/ 	.word	0x000002d0
        /*0168*/ 	.word	0x000000ff
        /*016c*/ 	.word	0x00000048
        /*0170*/ 	.short	0x0100
        /*0172*/ 	.byte	0x08
	.zero		1


	//   ....[10]....
        /*0174*/ 	.word	0x00000720
        /*0178*/ 	.word	0x000000ff
        /*017c*/ 	.word	0x00000060
        /*0180*/ 	.short	0x0100
        /*0182*/ 	.byte	0x06
	.zero		1


	//   ....[11]....
        /*0184*/ 	.word	0x000007b0
        /*0188*/ 	.word	0x000000ff
        /*018c*/ 	.word	0x00000068
        /*0190*/ 	.short	0x0100
        /*0192*/ 	.byte	0x06
	.zero		1


	//   ....[12]....
        /*0194*/ 	.word	0x00001540
        /*0198*/ 	.word	0x00000003
        /*019c*/ 	.word	0x00000000
        /*01a0*/ 	.short	0x010a
        /*01a2*/ 	.byte	0x3f
	.zero		1


	//   ....[13]....
        /*01a4*/ 	.word	0x00001580
        /*01a8*/ 	.word	0x00000003
        /*01ac*/ 	.word	0x00000000
        /*01b0*/ 	.short	0x010a
        /*01b2*/ 	.byte	0x3f
	.zero		1


	//   ....[14]....
        /*01b4*/ 	.word	0x00002670
        /*01b8*/ 	.word	0x000000ff
        /*01bc*/ 	.word	0x00000000
        /*01c0*/ 	.short	0x010a
        /*01c2*/ 	.byte	0x04
	.zero		1


	//   ....[15]....
        /*01c4*/ 	.word	0x000026b0
        /*01c8*/ 	.word	0x000000ff
        /*01cc*/ 	.word	0x00000000
        /*01d0*/ 	.short	0x010a
        /*01d2*/ 	.byte	0x04
	.zero		1


	//   ....[16]....
        /*01d4*/ 	.word	0x00003690
        /*01d8*/ 	.word	0x00000006
        /*01dc*/ 	.word	0x00000000
        /*01e0*/ 	.short	0x0101
        /*01e2*/ 	.byte	0x3f
	.zero		1


	//   ....[17]....
        /*01e4*/ 	.word	0x00003850
        /*01e8*/ 	.word	0x00000000
        /*01ec*/ 	.word	0x00000000
        /*01f0*/ 	.short	0x0101
        /*01f2*/ 	.byte	0x3f
	.zero		1


	//   ....[18]....
        /*01f4*/ 	.word	0x0000e7d0
        /*01f8*/ 	.word	0x0000000f
        /*01fc*/ 	.word	0x00000028
        /*0200*/ 	.short	0x010a
        /*0202*/ 	.byte	0x3f
	.zero		1


	//   ....[19]....
        /*0204*/ 	.word	0x0000eb70
        /*0208*/ 	.word	0x00000004
        /*020c*/ 	.word	0x00000068
        /*0210*/ 	.short	0x0101
        /*0212*/ 	.byte	0x3f
	.zero		1


	//   ....[20]....
        /*0214*/ 	.word	0x0000f2d0
        /*0218*/ 	.word	0x00000007
        /*021c*/ 	.word	0x00000000
        /*0220*/ 	.short	0x010a
        /*0222*/ 	.byte	0x3f
	.zero		1


	//   ....[21]....
        /*0224*/ 	.word	0x0000f350
        /*0228*/ 	.word	0x00000009
        /*022c*/ 	.word	0x00000000
        /*0230*/ 	.short	0x010a
        /*0232*/ 	.byte	0x3f
	.zero		1


	//   ....[22]....
        /*0234*/ 	.word	0x0000f3e0
        /*0238*/ 	.word	0x00000006
        /*023c*/ 	.word	0x00000000
        /*0240*/ 	.short	0x010a
        /*0242*/ 	.byte	0x3f
	.zero		1


	//   ....[23]....
        /*0244*/ 	.word	0x0000f470
        /*0248*/ 	.word	0x00000009
        /*024c*/ 	.word	0x00000000
        /*0250*/ 	.short	0x010a
        /*0252*/ 	.byte	0x3f
	.zero		1


	//   ....[24]....
        /*0254*/ 	.word	0x0000f500
        /*0258*/ 	.word	0x00000003
        /*025c*/ 	.word	0x00000000
        /*0260*/ 	.short	0x010a
        /*0262*/ 	.byte	0x3f
	.zero		1


	//   ....[25]....
        /*0264*/ 	.word	0x0000f560
        /*0268*/ 	.word	0x00000003
        /*026c*/ 	.word	0x00000000
        /*0270*/ 	.short	0x010a
        /*0272*/ 	.byte	0x3f
	.zero		1


	//   ....[26]....
        /*0274*/ 	.word	0x0000f5c0
        /*0278*/ 	.word	0x00000006
        /*027c*/ 	.word	0x00000000
        /*0280*/ 	.short	0x010a
        /*0282*/ 	.byte	0x3f
	.zero		1


	//   ....[27]....
        /*0284*/ 	.word	0x0000f690
        /*0288*/ 	.word	0x0000000f
        /*028c*/ 	.word	0x00000028
        /*0290*/ 	.short	0x010a
        /*0292*/ 	.byte	0x3f
	.zero		1


	//   ....[28]....
        /*0294*/ 	.word	0x0000f760
        /*0298*/ 	.word	0x00000007
        /*029c*/ 	.word	0x00000000
        /*02a0*/ 	.short	0x010a
        /*02a2*/ 	.byte	0x3f
	.zero		1


	//   ....[29]....
        /*02a4*/ 	.word	0x0000f7b0
        /*02a8*/ 	.word	0x00000009
        /*02ac*/ 	.word	0x00000000
        /*02b0*/ 	.short	0x010a
        /*02b2*/ 	.byte	0x3f
	.zero		1


	//   ....[30]....
        /*02b4*/ 	.word	0x0000f800
        /*02b8*/ 	.word	0x00000006
        /*02bc*/ 	.word	0x00000000
        /*02c0*/ 	.short	0x010a
        /*02c2*/ 	.byte	0x3f
	.zero		1


	//   ....[31]....
        /*02c4*/ 	.word	0x0000f850
        /*02c8*/ 	.word	0x00000009
        /*02cc*/ 	.word	0x00000000
        /*02d0*/ 	.short	0x010a
        /*02d2*/ 	.byte	0x3f
	.zero		1


	//----- nvinfo : EIATTR_NUM_MBARRIERS
	.align		4
.L_37:
        /*02d4*/ 	.byte	0x03, 0x38
        /*02d6*/ 	.short	0x000c


	//----- nvinfo : EIATTR_EXIT_INSTR_OFFSETS
	.align		4
        /*02d8*/ 	.byte	0x04, 0x1c
        /*02da*/ 	.short	(.L_39 - .L_38)


	//   ....[0]....
.L_38:
        /*02dc*/ 	.word	0x000009a0


	//   ....[1]....
        /*02e0*/ 	.word	0x00001220


	//   ....[2]....
        /*02e4*/ 	.word	0x0000dec0


	//   ....[3]....
        /*02e8*/ 	.word	0x0000e460


	//   ....[4]....
        /*02ec*/ 	.word	0x0000f550


	//----- nvinfo : EIATTR_MAX_THREADS
	.align		4
.L_39:
        /*02f0*/ 	.byte	0x04, 0x05
        /*02f2*/ 	.short	(.L_41 - .L_40)
.L_40:
        /*02f4*/ 	.word	0x00000180
        /*02f8*/ 	.word	0x00000001
        /*02fc*/ 	.word	0x00000001


	//----- nvinfo : EIATTR_CRS_STACK_SIZE
	.align		4
.L_41:
        /*0300*/ 	.byte	0x04, 0x1e
        /*0302*/ 	.short	(.L_43 - .L_42)
.L_42:
        /*0304*/ 	.word	0x00000000


	//----- nvinfo : EIATTR_CBANK_PARAM_SIZE
	.align		4
.L_43:
        /*0308*/ 	.byte	0x03, 0x19
        /*030a*/ 	.short	0x0470


	//----- nvinfo : EIATTR_PARAM_CBANK
	.align		4
        /*030c*/ 	.byte	0x04, 0x0a
        /*030e*/ 	.short	(.L_45 - .L_44)
	.align		4
.L_44:
        /*0310*/ 	.word	index@(.nv.constant0._ZN7cutlass13device_kernelINS_4gemm6kernel13GemmUniversalIN4cute5tupleIJiiiiEEENS1_10collective13CollectiveMmaINS1_34MainloopSm90TmaGmmaWarpSpecializedILi5ENS5_IJNS4_1CILi2EEENSA_ILi1EEESC_EEENS1_35KernelTmaWarpSpecializedCooperativeEEENS5_IJNSA_ILi192EEENSA_ILi160EEENSA_ILi64EEEEEENS_6half_tENS5_IJlSC_lEEESK_SL_NS4_8TiledMMAINS4_8MMA_AtomIJNS4_4SM904GMMA25MMA_64x32x16_F32F16F16_SSILNSP_5MajorE0ELSR_0ELNSP_7ScaleInE1ELSS_1EEEEEENS4_6LayoutISD_NS5_IJSC_NSA_ILi0EEESW_EEEEENS5_IJNS4_10UnderscoreESZ_SZ_EEEEENS4_13SM90_TMA_LOADENS4_14ComposedLayoutINS4_7SwizzleILi3ELi4ELi3EEENS4_18smem_ptr_flag_bitsILi16EEENSV_INS5_IJNSA_ILi8EEESI_EEENS5_IJSI_SC_EEEEEEEvNS4_8identityENS4_23SM90_TMA_LOAD_MULTICASTES1C_vS1D_EENS_8epilogue10collective6detail29Sm90TmaWarpSpecializedAdapterINS1H_15DefaultEpilogueISK_SL_SL_NS1G_6thread17LinearCombinationISK_Li1EffLNS1L_9ScaleType4KindE0ELNS_15FloatRoundStyleE2ESK_EENS1_15EpilogueDefaultEEEEEvvEEEEvNT_6ParamsE)
        /*0314*/ 	.short	0x0210
        /*0316*/ 	.short	0x0470


	//----- nvinfo : EIATTR_SW_WAR
	.align		4
.L_45:
        /*0318*/ 	.byte	0x04, 0x36
        /*031a*/ 	.short	(.L_47 - .L_46)
.L_46:
        /*031c*/ 	.word	0x00000008
.L_47:


//--------------------- .nv.callgraph             --------------------------
	.section	.nv.callgraph,"",@"SHT_CUDA_CALLGRAPH"
	.align	4
	.sectionentsize	8
	.align		4
        /*0000*/ 	.word	0x00000000
	.align		4
        /*0004*/ 	.word	0xffffffff
	.align		4
        /*0008*/ 	.word	index@(_ZN7cutlass13device_kernelINS_4gemm6kernel13GemmUniversalIN4cute5tupleIJiiiiEEENS1_10collective13CollectiveMmaINS1_34MainloopSm90TmaGmmaWarpSpecializedILi5ENS5_IJNS4_1CILi2EEENSA_ILi1EEESC_EEENS1_35KernelTmaWarpSpecializedCooperativeEEENS5_IJNSA_ILi192EEENSA_ILi160EEENSA_ILi64EEEEEENS_6half_tENS5_IJlSC_lEEESK_SL_NS4_8TiledMMAINS4_8MMA_AtomIJNS4_4SM904GMMA25MMA_64x32x16_F32F16F16_SSILNSP_5MajorE0ELSR_0ELNSP_7ScaleInE1ELSS_1EEEEEENS4_6LayoutISD_NS5_IJSC_NSA_ILi0EEESW_EEEEENS5_IJNS4_10UnderscoreESZ_SZ_EEEEENS4_13SM90_TMA_LOADENS4_14ComposedLayoutINS4_7SwizzleILi3ELi4ELi3EEENS4_18smem_ptr_flag_bitsILi16EEENSV_INS5_IJNSA_ILi8EEESI_EEENS5_IJSI_SC_EEEEEEEvNS4_8identityENS4_23SM90_TMA_LOAD_MULTICASTES1C_vS1D_EENS_8epilogue10collective6detail29Sm90TmaWarpSpecializedAdapterINS1H_15DefaultEpilogueISK_SL_SL_NS1G_6thread17LinearCombinationISK_Li1EffLNS1L_9ScaleType4KindE0ELNS_15FloatRoundStyleE2ESK_EENS1_15EpilogueDefaultEEEEEvvEEEEvNT_6ParamsE)
	.align		4
        /*000c*/ 	.word	index@(__assertfail)
	.align		4
        /*0010*/ 	.word	0x00000000
	.align		4
        /*0014*/ 	.word	0xfffffffe
	.align		4
        /*0018*/ 	.word	0x00000000
	.align		4
        /*001c*/ 	.word	0xfffffffd
	.align		4
        /*0020*/ 	.word	0x00000000
	.align		4
        /*0024*/ 	.word	0xfffffffc


//--------------------- .nv.constant4             --------------------------
	.section	.nv.constant4,"a",@progbits
	.align	8
	.align		8
.nv.constant4:
        /*0000*/ 	.dword	__assertfail
	.align		8
        /*0008*/ 	.dword	__unnamed_1
	.align		8
        /*0010*/ 	.dword	_ZN39_INTERNAL_f2973ce2_4_k_cu_b48b27a0_76444cuda3std3__45__cpo5beginE
	.align		8
        /*0018*/ 	.dword	_ZN39_INTERNAL_f2973ce2_4_k_cu_b48b27a0_76444cuda3std3__45__cpo3endE
	.align		8
        /*0020*/ 	.dword	_ZN39_INTERNAL_f2973ce2_4_k_cu_b48b27a0_76444cuda3std3__45__cpo6cbeginE
	.align		8
        /*0028*/ 	.dword	_ZN39_INTERNAL_f2973ce2_4_k_cu_b48b27a0_76444cuda3std3__45__cpo4cendE
	.align		8
        /*0030*/ 	.dword	_ZN39_INTERNAL_f2973ce2_4_k_cu_b48b27a0_76444cuda3std3__441_GLOBAL__N__f2973ce2_4_k_cu_b48b27a0_76446ignoreE
	.align		8
        /*0038*/ 	.dword	_ZN39_INTERNAL_f2973ce2_4_k_cu_b48b27a0_76444cuda3std3__419piecewise_constructE
	.align		8
        /*0040*/ 	.dword	_ZN39_INTERNAL_f2973ce2_4_k_cu_b48b27a0_76444cuda3std3__48in_placeE
	.align		8
        /*0048*/ 	.dword	_ZN39_INTERNAL_f2973ce2_4_k_cu_b48b27a0_76444cuda3std6ranges3__45__cpo4swapE
	.align		8
        /*0050*/ 	.dword	_ZN39_INTERNAL_f2973ce2_4_k_cu_b48b27a0_76444cuda3std6ranges3__45__cpo9iter_moveE
	.align		8
        /*0058*/ 	.dword	_ZN39_INTERNAL_f2973ce2_4_k_cu_b48b27a0_76444cute7productE
	.align		8
        /*0060*/ 	.dword	_ZN39_INTERNAL_f2973ce2_4_k_cu_b48b27a0_76444cute1_E
	.align		8
        /*0068*/ 	.dword	$str$22
	.align		8
        /*0070*/ 	.dword	$str$23


//--------------------- .text._ZN7cutlass13device_kernelINS_4gemm6kernel13GemmUniversalIN4cute5tupleIJiiiiEEENS1_10collective13CollectiveMmaINS1_34MainloopSm90TmaGmmaWarpSpecializedILi5ENS5_IJNS4_1CILi2EEENSA_ILi1EEESC_EEENS1_35KernelTmaWarpSpecializedCooperativeEEENS5_IJNSA_ILi192EEENSA_ILi160EEENSA_ILi64EEEEEENS_6half_tENS5_IJlSC_lEEESK_SL_NS4_8TiledMMAINS4_8MMA_AtomIJNS4_4SM904GMMA25MMA_64x32x16_F32F16F16_SSILNSP_5MajorE0ELSR_0ELNSP_7ScaleInE1ELSS_1EEEEEENS4_6LayoutISD_NS5_IJSC_NSA_ILi0EEESW_EEEEENS5_IJNS4_10UnderscoreESZ_SZ_EEEEENS4_13SM90_TMA_LOADENS4_14ComposedLayoutINS4_7SwizzleILi3ELi4ELi3EEENS4_18smem_ptr_flag_bitsILi16EEENSV_INS5_IJNSA_ILi8EEESI_EEENS5_IJSI_SC_EEEEEEEvNS4_8identityENS4_23SM90_TMA_LOAD_MULTICASTES1C_vS1D_EENS_8epilogue10collective6detail29Sm90TmaWarpSpecializedAdapterINS1H_15DefaultEpilogueISK_SL_SL_NS1G_6thread17LinearCombinationISK_Li1EffLNS1L_9ScaleType4KindE0ELNS_15FloatRoundStyleE2ESK_EENS1_15EpilogueDefaultEEEEEvvEEEEvNT_6ParamsE --------------------------
	.section	.text._ZN7cutlass13device_kernelINS_4gemm6kernel13GemmUniversalIN4cute5tupleIJiiiiEEENS1_10collective13CollectiveMmaINS1_34MainloopSm90TmaGmmaWarpSpecializedILi5ENS5_IJNS4_1CILi2EEENSA_ILi1EEESC_EEENS1_35KernelTmaWarpSpecializedCooperativeEEENS5_IJNSA_ILi192EEENSA_ILi160EEENSA_ILi64EEEEEENS_6half_tENS5_IJlSC_lEEESK_SL_NS4_8TiledMMAINS4_8MMA_AtomIJNS4_4SM904GMMA25MMA_64x32x16_F32F16F16_SSILNSP_5MajorE0ELSR_0ELNSP_7ScaleInE1ELSS_1EEEEEENS4_6LayoutISD_NS5_IJSC_NSA_ILi0EEESW_EEEEENS5_IJNS4_10UnderscoreESZ_SZ_EEEEENS4_13SM90_TMA_LOADENS4_14ComposedLayoutINS4_7SwizzleILi3ELi4ELi3EEENS4_18smem_ptr_flag_bitsILi16EEENSV_INS5_IJNSA_ILi8EEESI_EEENS5_IJSI_SC_EEEEEEEvNS4_8identityENS4_23SM90_TMA_LOAD_MULTICASTES1C_vS1D_EENS_8epilogue10collective6detail29Sm90TmaWarpSpecializedAdapterINS1H_15DefaultEpilogueISK_SL_SL_NS1G_6thread17LinearCombinationISK_Li1EffLNS1L_9ScaleType4KindE0ELNS_15FloatRoundStyleE2ESK_EENS1_15EpilogueDefaultEEEEEvvEEEEvNT_6ParamsE,"ax",@progbits
	.align	128
.text._ZN7cutlass13device_kernelINS_4gemm6kernel13GemmUniversalIN4cute5tupleIJiiiiEEENS1_10collective13CollectiveMmaINS1_34MainloopSm90TmaGmmaWarpSpecializedILi5ENS5_IJNS4_1CILi2EEENSA_ILi1EEESC_EEENS1_35KernelTmaWarpSpecializedCooperativeEEENS5_IJNSA_ILi192EEENSA_ILi160EEENSA_ILi64EEEEEENS_6half_tENS5_IJlSC_lEEESK_SL_NS4_8TiledMMAINS4_8MMA_AtomIJNS4_4SM904GMMA25MMA_64x32x16_F32F16F16_SSILNSP_5MajorE0ELSR_0ELNSP_7ScaleInE1ELSS_1EEEEEENS4_6LayoutISD_NS5_IJSC_NSA_ILi0EEESW_EEEEENS5_IJNS4_10UnderscoreESZ_SZ_EEEEENS4_13SM90_TMA_LOADENS4_14ComposedLayoutINS4_7SwizzleILi3ELi4ELi3EEENS4_18smem_ptr_flag_bitsILi16EEENSV_INS5_IJNSA_ILi8EEESI_EEENS5_IJSI_SC_EEEEEEEvNS4_8identityENS4_23SM90_TMA_LOAD_MULTICASTES1C_vS1D_EENS_8epilogue10collective6detail29Sm90TmaWarpSpecializedAdapterINS1H_15DefaultEpilogueISK_SL_SL_NS1G_6thread17LinearCombinationISK_Li1EffLNS1L_9ScaleType4KindE0ELNS_15FloatRoundStyleE2ESK_EENS1_15EpilogueDefaultEEEEEvvEEEEvNT_6ParamsE:
        .type           _ZN7cutlass13device_kernelINS_4gemm6kernel13GemmUniversalIN4cute5tupleIJiiiiEEENS1_10collective13CollectiveMmaINS1_34MainloopSm90TmaGmmaWarpSpecializedILi5ENS5_IJNS4_1CILi2EEENSA_ILi1EEESC_EEENS1_35KernelTmaWarpSpecializedCooperativeEEENS5_IJNSA_ILi192EEENSA_ILi160EEENSA_ILi64EEEEEENS_6half_tENS5_IJlSC_lEEESK_SL_NS4_8TiledMMAINS4_8MMA_AtomIJNS4_4SM904GMMA25MMA_64x32x16_F32F16F16_SSILNSP_5MajorE0ELSR_0ELNSP_7ScaleInE1ELSS_1EEEEEENS4_6LayoutISD_NS5_IJSC_NSA_ILi0EEESW_EEEEENS5_IJNS4_10UnderscoreESZ_SZ_EEEEENS4_13SM90_TMA_LOADENS4_14ComposedLayoutINS4_7SwizzleILi3ELi4ELi3EEENS4_18smem_ptr_flag_bitsILi16EEENSV_INS5_IJNSA_ILi8EEESI_EEENS5_IJSI_SC_EEEEEEEvNS4_8identityENS4_23SM90_TMA_LOAD_MULTICASTES1C_vS1D_EENS_8epilogue10collective6detail29Sm90TmaWarpSpecializedAdapterINS1H_15DefaultEpilogueISK_SL_SL_NS1G_6thread17LinearCombinationISK_Li1EffLNS1L_9ScaleType4KindE0ELNS_15FloatRoundStyleE2ESK_EENS1_15EpilogueDefaultEEEEEvvEEEEvNT_6ParamsE,@function
        .size           _ZN7cutlass13device_kernelINS_4gemm6kernel13GemmUniversalIN4cute5tupleIJiiiiEEENS1_10collective13CollectiveMmaINS1_34MainloopSm90TmaGmmaWarpSpecializedILi5ENS5_IJNS4_1CILi2EEENSA_ILi1EEESC_EEENS1_35KernelTmaWarpSpecializedCooperativeEEENS5_IJNSA_ILi192EEENSA_ILi160EEENSA_ILi64EEEEEENS_6half_tENS5_IJlSC_lEEESK_SL_NS4_8TiledMMAINS4_8MMA_AtomIJNS4_4SM904GMMA25MMA_64x32x16_F32F16F16_SSILNSP_5MajorE0ELSR_0ELNSP_7ScaleInE1ELSS_1EEEEEENS4_6LayoutISD_NS5_IJSC_NSA_ILi0EEESW_EEEEENS5_IJNS4_10UnderscoreESZ_SZ_EEEEENS4_13SM90_TMA_LOADENS4_14ComposedLayoutINS4_7SwizzleILi3ELi4ELi3EEENS4_18smem_ptr_flag_bitsILi16EEENSV_INS5_IJNSA_ILi8EEESI_EEENS5_IJSI_SC_EEEEEEEvNS4_8identityENS4_23SM90_TMA_LOAD_MULTICASTES1C_vS1D_EENS_8epilogue10collective6detail29Sm90TmaWarpSpecializedAdapterINS1H_15DefaultEpilogueISK_SL_SL_NS1G_6thread17LinearCombinationISK_Li1EffLNS1L_9ScaleType4KindE0ELNS_15FloatRoundStyleE2ESK_EENS1_15EpilogueDefaultEEEEEvvEEEEvNT_6ParamsE,(.L_x_389 - _ZN7cutlass13device_kernelINS_4gemm6kernel13GemmUniversalIN4cute5tupleIJiiiiEEENS1_10collective13CollectiveMmaINS1_34MainloopSm90TmaGmmaWarpSpecializedILi5ENS5_IJNS4_1CILi2EEENSA_ILi1EEESC_EEENS1_35KernelTmaWarpSpecializedCooperativeEEENS5_IJNSA_ILi192EEENSA_ILi160EEENSA_ILi64EEEEEENS_6half_tENS5_IJlSC_lEEESK_SL_NS4_8TiledMMAINS4_8MMA_AtomIJNS4_4SM904GMMA25MMA_64x32x16_F32F16F16_SSILNSP_5MajorE0ELSR_0ELNSP_7ScaleInE1ELSS_1EEEEEENS4_6LayoutISD_NS5_IJSC_NSA_ILi0EEESW_EEEEENS5_IJNS4_10UnderscoreESZ_SZ_EEEEENS4_13SM90_TMA_LOADENS4_14ComposedLayoutINS4_7SwizzleILi3ELi4ELi3EEENS4_18smem_ptr_flag_bitsILi16EEENSV_INS5_IJNSA_ILi8EEESI_EEENS5_IJSI_SC_EEEEEEEvNS4_8identityENS4_23SM90_TMA_LOAD_MULTICASTES1C_vS1D_EENS_8epilogue10collective6detail29Sm90TmaWarpSpecializedAdapterINS1H_15DefaultEpilogueISK_SL_SL_NS1G_6thread17LinearCombinationISK_Li1EffLNS1L_9ScaleType4KindE0ELNS_15FloatRoundStyleE2ESK_EENS1_15EpilogueDefaultEEEEEvvEEEEvNT_6ParamsE)
        .other          _ZN7cutlass13device_kernelINS_4gemm6kernel13GemmUniversalIN4cute5tupleIJiiiiEEENS1_10collective13CollectiveMmaINS1_34MainloopSm90TmaGmmaWarpSpecializedILi5ENS5_IJNS4_1CILi2EEENSA_ILi1EEESC_EEENS1_35KernelTmaWarpSpecializedCooperativeEEENS5_IJNSA_ILi192EEENSA_ILi160EEENSA_ILi64EEEEEENS_6half_tENS5_IJlSC_lEEESK_SL_NS4_8TiledMMAINS4_8MMA_AtomIJNS4_4SM904GMMA25MMA_64x32x16_F32F16F16_SSILNSP_5MajorE0ELSR_0ELNSP_7ScaleInE1ELSS_1EEEEEENS4_6LayoutISD_NS5_IJSC_NSA_ILi0EEESW_EEEEENS5_IJNS4_10UnderscoreESZ_SZ_EEEEENS4_13SM90_TMA_LOADENS4_14ComposedLayoutINS4_7SwizzleILi3ELi4ELi3EEENS4_18smem_ptr_flag_bitsILi16EEENSV_INS5_IJNSA_ILi8EEESI_EEENS5_IJSI_SC_EEEEEEEvNS4_8identityENS4_23SM90_TMA_LOAD_MULTICASTES1C_vS1D_EENS_8epilogue10collective6detail29Sm90TmaWarpSpecializedAdapterINS1H_15DefaultEpilogueISK_SL_SL_NS1G_6thread17LinearCombinationISK_Li1EffLNS1L_9ScaleType4KindE0ELNS_15FloatRoundStyleE2ESK_EENS1_15EpilogueDefaultEEEEEvvEEEEvNT_6ParamsE,@"STO_CUDA_ENTRY STV_DEFAULT"
_ZN7cutlass13device_kernelINS_4gemm6kernel13GemmUniversalIN4cute5tupleIJiiiiEEENS1_10collective13CollectiveMmaINS1_34MainloopSm90TmaGmmaWarpSpecializedILi5ENS5_IJNS4_1CILi2EEENSA_ILi1EEESC_EEENS1_35KernelTmaWarpSpecializedCooperativeEEENS5_IJNSA_ILi192EEENSA_ILi160EEENSA_ILi64EEEEEENS_6half_tENS5_IJlSC_lEEESK_SL_NS4_8TiledMMAINS4_8MMA_AtomIJNS4_4SM904GMMA25MMA_64x32x16_F32F16F16_SSILNSP_5MajorE0ELSR_0ELNSP_7ScaleInE1ELSS_1EEEEEENS4_6LayoutISD_NS5_IJSC_NSA_ILi0EEESW_EEEEENS5_IJNS4_10UnderscoreESZ_SZ_EEEEENS4_13SM90_TMA_LOADENS4_14ComposedLayoutINS4_7SwizzleILi3ELi4ELi3EEENS4_18smem_ptr_flag_bitsILi16EEENSV_INS5_IJNSA_ILi8EEESI_EEENS5_IJSI_SC_EEEEEEEvNS4_8identityENS4_23SM90_TMA_LOAD_MULTICASTES1C_vS1D_EENS_8epilogue10collective6detail29Sm90TmaWarpSpecializedAdapterINS1H_15DefaultEpilogueISK_SL_SL_NS1G_6thread17LinearCombinationISK_Li1EffLNS1L_9ScaleType4KindE0ELNS_15FloatRoundStyleE2ESK_EENS1_15EpilogueDefaultEEEEEvvEEEEvNT_6ParamsE:
[----:B------:R-:W0:Y:S02]  /*0000*/  LDC R1, c[0x0][0x28] ;  /* 0x00000a00ff017b82 */ /* 0x000e240000000800 */
[----:B0-----:R-:W-:Y:S01]  /*0010*/  VIADD R1, R1, 0xfffffff8 ;  /* 0xfffffff801017836 */ /* 0x001fe20000000000 */
[----:B------:R-:W0:Y:S01]  /*0020*/  S2R R6, SR_TID.X ;  /* 0x0000000000067919 */ /* 0x000e220000002100 */
[----:B------:R-:W-:Y:S01]  /*0030*/  ELECT P0, URZ, PT ;  /* 0x00000000003f782f */ /* 0x000fe20003800000 */
[----:B------:R-:W-:Y:S01]  /*0040*/  BSSY B0, `(.L_x_0) ;  /* 0x000000f000007945 */ /* 0x000fe20003800000 */
[--C-:B0-----:R-:W-:Y:S02]  /*0050*/  SHF.R.U32.HI R0, RZ, 0x5, R6.reuse ;  /* 0x00000005ff007819 */ /* 0x101fe40000011606 */
[----:B------:R-:W-:-:S03]  /*0060*/  SHF.R.U32.HI R3, RZ, 0x7, R6 ;  /* 0x00000007ff037819 */ /* 0x000fc60000011606 */
[----:B------:R-:W0:Y:S04]  /*0070*/  SHFL.IDX PT, R2, R0, RZ, 0x1f ;  /* 0x00001fff00027589 */ /* 0x000e2800000e0000 */
[----:B------:R1:W2:Y:S01]  /*0080*/  SHFL.IDX PT, R5, R3, RZ, 0x1f ;  /* 0x00001fff03057589 */ /* 0x0002a200000e0000 */
[----:B0-----:R-:W-:-:S13]  /*0090*/  ISETP.NE.OR P0, PT, R2, RZ, !P0 ;  /* 0x000000ff0200720c */ /* 0x001fda0004705670 */
[----:B-12---:R-:W-:Y:S05]  /*00a0*/  @P0 BRA `(.L_x_1) ;  /* 0x0000000000200947 */ /* 0x006fea0003800000 */
[----:B------:R-:W-:Y:S02]  /*00b0*/  ULDC.64 UR4, c[0x0][0x198] ;  /* 0x0000660000047ab9 */ /* 0x000fe40000000a00 */
[----:B------:R-:W-:Y:S02]  /*00c0*/  UIADD3 UR6, UP0, UR4, 0xf0, URZ ;  /* 0x000000f004067890 */ /* 0x000fe4000ff1e03f */
[----:B------:R-:W-:Y:S02]  /*00d0*/  UIADD3 UR4, UP1, UR4, 0x1f0, URZ ;  /* 0x000001f004047890 */ /* 0x000fe4000ff3e03f */
[----:B------:R-:W-:Y:S02]  /*00e0*/  UIADD3.X UR7, URZ, UR5, URZ, UP0, !UPT ;  /* 0x000000053f077290 */ /* 0x000fe400087fe43f */
[----:B------:R-:W-:-:S07]  /*00f0*/  UIADD3.X UR5, URZ, UR5, URZ, UP1, !UPT ;  /* 0x000000053f057290 */ /* 0x000fce0008ffe43f */
[----:B------:R0:W-:Y:S02]  /*0100*/  UTMACCTL.PF [UR6] ;  /* 0x00000000060079b9 */ /* 0x0001e40008040000 */
[----:B------:R0:W-:Y:S02]  /*0110*/  UTMACCTL.PF [UR4] ;  /* 0x00000000040079b9 */ /* 0x0001e40008040000 */
[----:B0-----:R-:W-:Y:S01]  /*0120*/  NOP ;  /* 0x0000000000007918 */ /* 0x001fe20000000000 */
.L_x_1:
[----:B------:R-:W-:Y:S05]  /*0130*/  BSYNC B0 ;  /* 0x0000000000007941 */ /* 0x000fea0003800000 */
.L_x_0:
[----:B------:R-:W0:Y:S02]  /*0140*/  SHFL.IDX PT, R3, R0, RZ, 0x1f ;  /* 0x00001fff00037589 */ /* 0x000e2400000e0000 */
[----:B0-----:R-:W-:-:S13]  /*0150*/  ISETP.NE.AND P0, PT, R3, RZ, PT ;  /* 0x000000ff0300720c */ /* 0x001fda0003f05270 */
[----:B------:R-:W-:Y:S05]  /*0160*/  @P0 BRA `(.L_x_2) ;  /* 0x0000000000600947 */ /* 0x000fea0003800000 */
[----:B------:R-:W0:Y:S01]  /*0170*/  S2UR UR8, SR_CgaCtaId ;  /* 0x00000000000879c3 */ /* 0x000e220000008800 */
[----:B------:R-:W-:Y:S01]  /*0180*/  UMOV UR4, 0x400 ;  /* 0x0000040000047882 */ /* 0x000fe20000000000 */
[----:B------:R-:W-:Y:S01]  /*0190*/  UMOV UR5, 0x1 ;  /* 0x0000000100057882 */ /* 0x000fe20000000000 */
[----:B------:R-:W-:Y:S01]  /*01a0*/  UMOV UR6, 0x4 ;  /* 0x0000000400067882 */ /* 0x000fe20000000000 */
[----:B------:R-:W-:Y:S01]  /*01b0*/  ELECT P0, URZ, PT ;  /* 0x00000000003f782f */ /* 0x000fe20003800000 */
[----:B------:R-:W-:-:S04]  /*01c0*/  UIADD3 UR6, -UR6, 0x100000, URZ ;  /* 0x0010000006067890 */ /* 0x000fc8000fffe13f */
[----:B------:R-:W-:Y:S02]  /*01d0*/  USHF.L.U32 UR7, UR6, 0xb, URZ ;  /* 0x0000000b06077899 */ /* 0x000fe4000800063f */
[----:B------:R-:W-:Y:S02]  /*01e0*/  USHF.L.U32 UR6, UR6, 0x1, URZ ;  /* 0x0000000106067899 */ /* 0x000fe4000800063f */
[----:B0-----:R-:W-:Y:S02]  /*01f0*/  ULEA UR8, UR8, UR4, 0x18 ;  /* 0x0000000408087291 */ /* 0x001fe4000f8ec03f */
[----:B------:R-:W-:-:S04]  /*0200*/  UIADD3 UR4, -UR5, 0x100000, URZ ;  /* 0x0010000005047890 */ /* 0x000fc8000fffe13f */
[----:B------:R-:W-:Y:S02]  /*0210*/  USHF.L.U32 UR5, UR4, 0xb, URZ ;  /* 0x0000000b04057899 */ /* 0x000fe4000800063f */
[----:B------:R-:W-:Y:S01]  /*0220*/  USHF.L.U32 UR4, UR4, 0x1, URZ ;  /* 0x0000000104047899 */ /* 0x000fe2000800063f */
[----:B------:R-:W0:Y:S11]  /*0230*/  FENCE.VIEW.ASYNC.S ;  /* 0x00000000000073c6 */ /* 0x000e360000000000 */
[----:B0-----:R0:W1:Y:S01]  /*0240*/  SYNCS.EXCH.64 URZ, [UR8], UR4 ;  /* 0x00000004083f75b2 */ /* 0x0010620008000100 */
[----:B------:R0:W2:Y:S01]  /*0250*/  SYNCS.EXCH.64 URZ, [UR8+0x28], UR6 ;  /* 0x00002806083f75b2 */ /* 0x0000a20008000100 */
[----:B------:R0:W3:Y:S01]  /*0260*/  SYNCS.EXCH.64 URZ, [UR8+0x8], UR4 ;  /* 0x00000804083f75b2 */ /* 0x0000e20008000100 */
[----:B------:R0:W4:Y:S01]  /*0270*/  SYNCS.EXCH.64 URZ, [UR8+0x30], UR6 ;  /* 0x00003006083f75b2 */ /* 0x0001220008000100 */
[----:B------:R0:W0:Y:S01]  /*0280*/  SYNCS.EXCH.64 URZ, [UR8+0x10], UR4 ;  /* 0x00001004083f75b2 */ /* 0x0000220008000100 */
[----:B------:R0:W0:Y:S01]  /*0290*/  SYNCS.EXCH.64 URZ, [UR8+0x38], UR6 ;  /* 0x00003806083f75b2 */ /* 0x0000220008000100 */
[----:B------:R0:W0:Y:S01]  /*02a0*/  SYNCS.EXCH.64 URZ, [UR8+0x18], UR4 ;  /* 0x00001804083f75b2 */ /* 0x0000220008000100 */
[----:B------:R0:W0:Y:S01]  /*02b0*/  SYNCS.EXCH.64 URZ, [UR8+0x40], UR6 ;  /* 0x00004006083f75b2 */ /* 0x0000220008000100 */
[----:B------:R0:W0:Y:S01]  /*02c0*/  SYNCS.EXCH.64 URZ, [UR8+0x20], UR4 ;  /* 0x00002004083f75b2 */ /* 0x0000220008000100 */
[----:B------:R0:W0:Y:S01]  /*02d0*/  SYNCS.EXCH.64 URZ, [UR8+0x48], UR6 ;  /* 0x00004806083f75b2 */ /* 0x0000220008000100 */
[----:B------:R-:W-:Y:S01]  /*02e0*/  NOP ;  /* 0x0000000000007918 */ /* 0x000fe20000000000 */
.L_x_2:
[----:B------:R-:W-:Y:S01]  /*02f0*/  SHF.R.S32.HI R4, RZ, 0x1f, R6 ;  /* 0x0000001fff047819 */ /* 0x000fe20000011406 */
[----:B------:R-:W5:Y:S01]  /*0300*/  SHFL.IDX PT, R0, R0, RZ, 0x1f ;  /* 0x00001fff00007589 */ /* 0x000f6200000e0000 */
[----:B0-----:R-:W0:Y:S01]  /*0310*/  S2UR UR8, SR_CTAID.X ;  /* 0x00000000000879c3 */ /* 0x001e220000002500 */
[----:B------:R-:W-:Y:S02]  /*0320*/  ELECT P0, URZ, PT ;  /* 0x00000000003f782f */ /* 0x000fe40003800000 */
[----:B------:R-:W-:Y:S01]  /*0330*/  LEA.HI R4, R4, R6, RZ, 0x7 ;  /* 0x0000000604047211 */ /* 0x000fe200078f38ff */
[----:B------:R-:W-:Y:S01]  /*0340*/  ULDC UR4, c[0x0][0x150] ;  /* 0x0000540000047ab9 */ /* 0x000fe20000000800 */
[----:B------:R-:W-:Y:S01]  /*0350*/  SHF.R.S32.HI R8, RZ, 0x1f, R3 ;  /* 0x0000001fff087819 */ /* 0x000fe20000011403 */
[----:B------:R-:W-:Y:S01]  /*0360*/  NOP ;  /* 0x0000000000007918 */ /* 0x000fe20000000000 */
[----:B------:R-:W-:Y:S01]  /*0370*/  LOP3.LUT R4, R4, 0xffffff80, RZ, 0xc0, !PT ;  /* 0xffffff8004047812 */ /* 0x000fe200078ec0ff */
[----:B------:R-:W-:Y:S01]  /*0380*/  NOP ;  /* 0x0000000000007918 */ /* 0x000fe20000000000 */
[----:B------:R-:W-:Y:S01]  /*0390*/  LEA.HI R8, R8, R3, RZ, 0x2 ;  /* 0x0000000308087211 */ /* 0x000fe200078f10ff */
[----:B------:R-:W1:Y:S01]  /*03a0*/  LDC R10, c[0x0][0x144] ;  /* 0x00005100ff0a7b82 */ /* 0x000e620000000800 */
[----:B------:R-:W-:Y:S01]  /*03b0*/  IMAD.MOV.U32 R16, RZ, RZ, 0x1 ;  /* 0x00000001ff107424 */ /* 0x000fe200078e00ff */
[----:B------:R-:W-:Y:S01]  /*03c0*/  ISETP.NE.AND P3, PT, R5, RZ, PT ;  /* 0x000000ff0500720c */ /* 0x000fe20003f65270 */
[----:B------:R-:W-:Y:S01]  /*03d0*/  IMAD.IADD R6, R6, 0x1, -R4 ;  /* 0x0000000106067824 */ /* 0x000fe200078e0a04 */
[----:B------:R-:W-:Y:S01]  /*03e0*/  LOP3.LUT R8, R8, 0x3ffffffc, RZ, 0xc0, !PT ;  /* 0x3ffffffc08087812 */ /* 0x000fe200078ec0ff */
[----:B------:R-:W2:Y:S03]  /*03f0*/  S2R R4, SR_CTAID.Y ;  /* 0x0000000000047919 */ /* 0x000ea60000002600 */
[----:B------:R-:W-:Y:S01]  /*0400*/  SHF.R.S32.HI R7, RZ, 0x1f, R6 ;  /* 0x0000001fff077819 */ /* 0x000fe20000011406 */
[----:B------:R-:W-:Y:S01]  /*0410*/  IMAD.IADD R8, R3, 0x1, -R8 ;  /* 0x0000000103087824 */ /* 0x000fe200078e0a08 */
[----:B------:R-:W3:Y:S02]  /*0420*/  LDC R13, c[0x0][0x140] ;  /* 0x00005000ff0d7b82 */ /* 0x000ee40000000800 */
[----:B------:R-:W-:-:S02]  /*0430*/  LEA.HI R7, R7, R6, RZ, 0x3 ;  /* 0x0000000607077211 */ /* 0x000fc400078f18ff */
[----:B-----5:R-:W-:Y:S02]  /*0440*/  ISETP.NE.OR P0, PT, R0, RZ, !P0 ;  /* 0x000000ff0000720c */ /* 0x020fe40004705670 */
[--C-:B------:R-:W-:Y:S02]  /*0450*/  SHF.R.S32.HI R0, RZ, 0x3, R7.reuse ;  /* 0x00000003ff007819 */ /* 0x100fe40000011407 */
[----:B------:R-:W-:Y:S02]  /*0460*/  SHF.R.S32.HI R7, RZ, 0x1f, R7 ;  /* 0x0000001fff077819 */ /* 0x000fe40000011407 */
[----:B0-----:R-:W-:Y:S02]  /*0470*/  I2FP.F32.U32 R9, UR8 ;  /* 0x0000000800097c45 */ /* 0x001fe40008201000 */
[----:B------:R-:W-:-:S03]  /*0480*/  LEA.HI R7, R7, R0, RZ, 0x2 ;  /* 0x0000000007077211 */ /* 0x000fc600078f10ff */
[----:B------:R-:W-:Y:S01]  /*0490*/  FMUL R9, R9, UR4 ;  /* 0x0000000409097c20 */ /* 0x000fe20008400000 */
[----:B------:R-:W-:Y:S01]  /*04a0*/  LOP3.LUT R7, R7, 0xfffffffc, RZ, 0xc0, !PT ;  /* 0xfffffffc07077812 */ /* 0x000fe200078ec0ff */
[----:B------:R-:W-:Y:S01]  /*04b0*/  VOTEU.ALL UP0, P0 ;  /* 0x00000000003f7886 */ /* 0x000fe20000000000 */
[----:B------:R-:W-:Y:S01]  /*04c0*/  ULDC UR4, c[0x0][0x154] ;  /* 0x0000550000047ab9 */ /* 0x000fe20000000800 */
[----:B------:R-:W-:Y:S02]  /*04d0*/  VOTEU.ALL UP1, P0 ;  /* 0x00000000003f7886 */ /* 0x000fe40000020000 */
[----:B------:R-:W0:Y:S01]  /*04e0*/  F2I.U32.TRUNC.NTZ R9, R9 ;  /* 0x0000000900097305 */ /* 0x000e22000020f000 */
[----:B------:R-:W-:Y:S01]  /*04f0*/  IMAD.IADD R7, R0, 0x1, -R7 ;  /* 0x0000000100077824 */ /* 0x000fe200078e0a07 */
[----:B------:R-:W5:Y:S01]  /*0500*/  @!UP0 S2UR UR7, SR_CgaCtaId ;  /* 0x00000000000789c3 */ /* 0x000f620000008800 */
[----:B------:R-:W-:Y:S01]  /*0510*/  @!UP0 UMOV UR6, 0x400 ;  /* 0x0000040000068882 */ /* 0x000fe20000000000 */
[----:B---3--:R-:W-:Y:S01]  /*0520*/  ISETP.EQ.U32.AND P2, PT, R13, 0x1, PT ;  /* 0x000000010d00780c */ /* 0x008fe20003f42070 */
[----:B------:R-:W-:Y:S01]  /*0530*/  IMAD R8, R8, 0x4, R7 ;  /* 0x0000000408087824 */ /* 0x000fe200078e0207 */
[----:B--2---:R-:W-:-:S03]  /*0540*/  I2FP.F32.U32 R3, R4 ;  /* 0x0000000400037245 */ /* 0x004fc60000201000 */
[C---:B------:R-:W-:Y:S01]  /*0550*/  IMAD.SHL.U32 R17, R8.reuse, 0x4, RZ ;  /* 0x0000000408117824 */ /* 0x040fe200078e00ff */
[----:B------:R-:W-:Y:S01]  /*0560*/  LEA.HI R0, R8, R8, RZ, 0x1 ;  /* 0x0000000808007211 */ /* 0x000fe200078f08ff */
[----:B------:R-:W-:Y:S01]  /*0570*/  FMUL R12, R3, UR4 ;  /* 0x00000004030c7c20 */ /* 0x000fe20008400000 */
[----:B------:R-:W2:Y:S01]  /*0580*/  LDC R7, c[0x0][0x148] ;  /* 0x00005200ff077b82 */ /* 0x000ea20000000800 */
[----:B------:R-:W-:Y:S01]  /*0590*/  UMOV UR4, 0x20 ;  /* 0x0000002000047882 */ /* 0x000fe20000000000 */
[----:B------:R-:W-:Y:S01]  /*05a0*/  LOP3.LUT R11, R0, 0xfffffffe, RZ, 0xc0, !PT ;  /* 0xfffffffe000b7812 */ /* 0x000fe200078ec0ff */
[----:B0-----:R-:W-:Y:S01]  /*05b0*/  IMAD.MOV R15, RZ, RZ, -R9 ;  /* 0x000000ffff0f7224 */ /* 0x001fe200078e0a09 */
[----:B------:R-:W-:Y:S01]  /*05c0*/  SHF.R.S32.HI R9, RZ, 0x1f, R2 ;  /* 0x0000001fff097819 */ /* 0x000fe20000011402 */
[----:B------:R-:W0:Y:S01]  /*05d0*/  F2I.U32.TRUNC.NTZ R12, R12 ;  /* 0x0000000c000c7305 */ /* 0x000e22000020f000 */
[----:B------:R-:W-:Y:S01]  /*05e0*/  LOP3.LUT R17, R8, 0xc, R17, 0x78, !PT ;  /* 0x0000000c08117812 */ /* 0x000fe200078e7811 */
[----:B-1----:R-:W-:Y:S01]  /*05f0*/  IMAD R3, R10, R15, UR8 ;  /* 0x000000080a037e24 */ /* 0x002fe2000f8e020f */
[----:B------:R-:W-:Y:S01]  /*0600*/  LEA.HI R9, R9, R2, RZ, 0x2 ;  /* 0x0000000209097211 */ /* 0x000fe200078f10ff */
[----:B------:R-:W-:Y:S01]  /*0610*/  IMAD.IADD R0, R8, 0x1, -R11 ;  /* 0x0000000108007824 */ /* 0x000fe200078e0a0b */
[----:B------:R-:W-:-:S04]  /*0620*/  @!UP0 UIADD3 UR4, -UR4, 0x100000, URZ ;  /* 0x0010000004048890 */ /* 0x000fc8000fffe13f */
[----:B------:R-:W-:Y:S02]  /*0630*/  @!UP0 USHF.L.U32 UR5, UR4, 0xb, URZ ;  /* 0x0000000b04058899 */ /* 0x000fe4000800063f */
[----:B------:R-:W-:Y:S01]  /*0640*/  @!UP0 USHF.L.U32 UR4, UR4, 0x1, URZ ;  /* 0x0000000104048899 */ /* 0x000fe2000800063f */
[----:B------:R-:W-:Y:S02]  /*0650*/  LOP3.LUT R9, R9, 0xfffffffc, RZ, 0xc0, !PT ;  /* 0xfffffffc09097812 */ /* 0x000fe400078ec0ff */
[----:B------:R-:W-:Y:S01]  /*0660*/  ISETP.NE.AND P4, PT, R0, R3, PT ;  /* 0x000000030000720c */ /* 0x000fe20003f85270 */
[----:B-----5:R-:W-:Y:S02]  /*0670*/  @!UP0 ULEA UR6, UR7, UR6, 0x18 ;  /* 0x0000000607068291 */ /* 0x020fe4000f8ec03f */
[----:B------:R-:W-:Y:S01]  /*0680*/  IMAD.IADD R0, R2, 0x1, -R9 ;  /* 0x0000000102007824 */ /* 0x000fe200078e0a09 */
[----:B------:R-:W-:Y:S01]  /*0690*/  VOTEU.ALL UP0, P0 ;  /* 0x00000000003f7886 */ /* 0x000fe20000000000 */
[----:B------:R-:W-:Y:S01]  /*06a0*/  LOP3.LUT P0, RZ, R6, 0x7, RZ, 0xc0, !PT ;  /* 0x0000000706ff7812 */ /* 0x000fe2000780c0ff */
[----:B0-----:R-:W-:-:S02]  /*06b0*/  IMAD.MOV R14, RZ, RZ, -R12 ;  /* 0x000000ffff0e7224 */ /* 0x001fc400078e0a0c */
[C---:B------:R-:W-:Y:S01]  /*06c0*/  ISETP.NE.AND P1, PT, R0.reuse, 0x3, PT ;  /* 0x000000030000780c */ /* 0x040fe20003f25270 */
[----:B------:R-:W-:Y:S01]  /*06d0*/  VIADD R6, R5, 0xffffffff ;  /* 0xffffffff05067836 */ /* 0x000fe20000000000 */
[----:B------:R-:W-:Y:S01]  /*06e0*/  ISETP.LT.U32.AND P0, PT, R17, 0x2, !P0 ;  /* 0x000000021100780c */ /* 0x000fe20004701070 */
[----:B--2---:R-:W-:Y:S01]  /*06f0*/  IMAD R9, R7, R14, R4 ;  /* 0x0000000e07097224 */ /* 0x004fe200078e0204 */
[----:B------:R-:W-:Y:S01]  /*0700*/  ISETP.EQ.OR P1, PT, R0, RZ, !P1 ;  /* 0x000000ff0000720c */ /* 0x000fe20004f22670 */
[----:B------:R-:W0:Y:S02]  /*0710*/  FENCE.VIEW.ASYNC.S ;  /* 0x00000000000073c6 */ /* 0x000e240000000000 */
[----:B0-----:R0:W1:Y:S01]  /*0720*/  @!UP0 SYNCS.EXCH.64 URZ, [UR6+0x60], UR4 ;  /* 0x00006004063f85b2 */ /* 0x0010620008000100 */
[----:B------:R-:W-:Y:S02]  /*0730*/  @P4 LEA.HI R2, R17, R17, RZ, 0x1 ;  /* 0x0000001111024211 */ /* 0x000fe400078f08ff */
[----:B------:R-:W-:-:S02]  /*0740*/  ISETP.EQ.AND P1, PT, R5, RZ, P1 ;  /* 0x000000ff0500720c */ /* 0x000fc40000f22270 */
[----:B------:R-:W-:Y:S02]  /*0750*/  @P4 SHF.R.S32.HI R2, RZ, 0x1, R2 ;  /* 0x00000001ff024819 */ /* 0x000fe40000011402 */
[----:B------:R-:W-:Y:S02]  /*0760*/  ISETP.GE.U32.AND P6, PT, R6, 0x2, PT ;  /* 0x000000020600780c */ /* 0x000fe40003fc6070 */
[----:B------:R-:W-:Y:S02]  /*0770*/  @P4 ISETP.NE.AND P5, PT, R2, R9, PT ;  /* 0x000000090200420c */ /* 0x000fe40003fa5270 */
[----:B------:R-:W-:Y:S02]  /*0780*/  SEL R9, RZ, 0x1, !P0 ;  /* 0x00000001ff097807 */ /* 0x000fe40004000000 */
[----:B------:R-:W-:Y:S02]  /*0790*/  @P4 SEL R16, RZ, 0x1, P5 ;  /* 0x00000001ff104807 */ /* 0x000fe40002800000 */
[----:B------:R-:W-:Y:S01]  /*07a0*/  SEL R18, RZ, 0x1, !P1 ;  /* 0x00000001ff127807 */ /* 0x000fe20004800000 */
[----:B------:R0:W2:Y:S01]  /*07b0*/  @!UP1 SYNCS.EXCH.64 URZ, [UR6+0x68], UR4 ;  /* 0x00006804063f95b2 */ /* 0x0000a20008000100 */
[----:B------:R-:W-:Y:S01]  /*07c0*/  LOP3.LUT R16, R16, R9, RZ, 0xc0, !PT ;  /* 0x0000000910107212 */ /* 0x000fe200078ec0ff */
[----:B------:R-:W-:Y:S01]  /*07d0*/  NOP ;  /* 0x0000000000007918 */ /* 0x000fe20000000000 */
[----:B------:R-:W-:Y:S01]  /*07e0*/  SEL R18, R18, 0x2, P6 ;  /* 0x0000000212127807 */ /* 0x000fe20003000000 */
[----:B------:R-:W-:Y:S06]  /*07f0*/  @!P2 BRA `(.L_x_3) ;  /* 0x000000000008a947 */ /* 0x000fec0003800000 */
[----:B-12-4-:R-:W-:Y:S01]  /*0800*/  UCGABAR_ARV ;  /* 0x00000000000079c7 */ /* 0x016fe20008000000 */
[----:B------:R-:W-:Y:S05]  /*0810*/  BRA `(.L_x_4) ;  /* 0x0000000000047947 */ /* 0x000fea0003800000 */
.L_x_3:
[----:B-12-4-:R-:W-:Y:S01]  /*0820*/  NOP ;  /* 0x0000000000007918 */ /* 0x016fe20000000000 */
.L_x_4:
[----:B------:R-:W1:Y:S01]  /*0830*/  LDC R8, c[0x0][0x65c] ;  /* 0x00019700ff087b82 */ /* 0x000e620000000800 */
[----:B------:R-:W-:Y:S01]  /*0840*/  IMAD.MOV.U32 R9, RZ, RZ, RZ ;  /* 0x000000ffff097224 */ /* 0x000fe200078e00ff */
[----:B------:R-:W-:Y:S02]  /*0850*/  LOP3.LUT R2, R2, 0xfffffff7, RZ, 0xc0, !PT ;  /* 0xfffffff702027812 */ /* 0x000fe400078ec0ff */
[----:B-1----:R-:W-:Y:S01]  /*0860*/  ISETP.NE.AND P1, PT, R8, 0x1, PT ;  /* 0x000000010800780c */ /* 0x002fe20003f25270 */
[----:B------:R-:W-:-:S12]  /*0870*/  IMAD.U32 R8, RZ, RZ, UR8 ;  /* 0x00000008ff087e24 */ /* 0x000fd8000f8e00ff */
[----:B------:R-:W1:Y:S01]  /*0880*/  @P1 LDC R11, c[0x0][0x10] ;  /* 0x00000400ff0b1b82 */ /* 0x000e620000000800 */
[----:B------:R-:W-:Y:S01]  /*0890*/  @P1 IMAD.MOV.U32 R5, RZ, RZ, RZ ;  /* 0x000000ffff051224 */ /* 0x000fe200078e00ff */
[----:B------:R-:W-:Y:S01]  /*08a0*/  @P1 LOP3.LUT R2, R2, 0x8, RZ, 0xfc, !PT ;  /* 0x0000000802021812 */ /* 0x000fe200078efcff */
[----:B------:R-:W-:-:S05]  /*08b0*/  @P1 IMAD.MOV.U32 R15, RZ, RZ, RZ ;  /* 0x000000ffff0f1224 */ /* 0x000fca00078e00ff */
[----:B------:R-:W2:Y:S01]  /*08c0*/  @!P1 LDC R13, c[0x0][0xc] ;  /* 0x00000300ff0d9b82 */ /* 0x000ea20000000800 */
[----:B-1----:R-:W-:-:S04]  /*08d0*/  @P1 IMAD.WIDE.U32 R10, R11, UR8, R4 ;  /* 0x000000080b0a1c25 */ /* 0x002fc8000f8e0004 */
[----:B------:R-:W-:Y:S02]  /*08e0*/  @P1 IMAD.MOV.U32 R23, RZ, RZ, R10 ;  /* 0x000000ffff171224 */ /* 0x000fe400078e000a */
[----:B------:R-:W-:Y:S02]  /*08f0*/  @P1 IMAD.IADD R22, R11, 0x1, R15 ;  /* 0x000000010b161824 */ /* 0x000fe400078e020f */
[----:B--2---:R-:W-:-:S04]  /*0900*/  @!P1 IMAD.WIDE.U32 R8, R4, R13, R8 ;  /* 0x0000000d04089225 */ /* 0x004fc800078e0008 */
[----:B------:R-:W-:Y:S02]  /*0910*/  @!P1 IMAD.MOV.U32 R23, RZ, RZ, R8 ;  /* 0x000000ffff179224 */ /* 0x000fe400078e0008 */
[----:B------:R-:W-:Y:S01]  /*0920*/  @!P1 IMAD.MOV.U32 R22, RZ, RZ, R9 ;  /* 0x000000ffff169224 */ /* 0x000fe200078e0009 */
[----:B------:R-:W-:Y:S06]  /*0930*/  @!P2 BRA `(.L_x_5) ;  /* 0x00000000000ca947 */ /* 0x000fec0003800000 */
[----:B------:R-:W-:Y:S01]  /*0940*/  UCGABAR_WAIT ;  /* 0x0000000000007dc7 */ /* 0x000fe20008000000 */
[----:B------:R-:W-:Y:S01]  /*0950*/  CCTL.IVALL ;  /* 0x00000000ff00798f */ /* 0x000fe20002000000 */
[----:B------:R-:W-:Y:S05]  /*0960*/  BRA `(.L_x_6) ;  /* 0x0000000000047947 */ /* 0x000fea0003800000 */
.L_x_5:
[----:B------:R-:W-:Y:S06]  /*0970*/  BAR.SYNC.DEFER_BLOCKING 0x0 ;  /* 0x0000000000007b1d */ /* 0x000fec0000010000 */
.L_x_6:
[----:B------:R-:W-:Y:S05]  /*0980*/  @!P3 BRA `(.L_x_7) ;  /* 0x000000d40050b947 */ /* 0x000fea0003800000 */
[----:B------:R-:W-:-:S13]  /*0990*/  ISETP.GT.U32.AND P0, PT, R6, 0x1, PT ;  /* 0x000000010600780c */ /* 0x000fda0003f04070 */
[----:B0-----:R-:W-:Y:S05]  /*09a0*/  @P0 EXIT ;  /* 0x000000000000094d */ /* 0x001fea0003800000 */
[----:B------:R-:W-:Y:S01]  /*09b0*/  IMAD.MOV.U32 R8, RZ, RZ, -0x1 ;  /* 0xffffffffff087424 */ /* 0x000fe200078e00ff */
[----:B------:R-:W-:Y:S01]  /*09c0*/  ULDC.64 UR4, c[0x0][0x650] ;  /* 0x0001940000047ab9 */ /* 0x000fe20000000a00 */
[----:B------:R-:W-:Y:S01]  /*09d0*/  IMAD.MOV.U32 R6, RZ, RZ, -0x1 ;  /* 0xffffffffff067424 */ /* 0x000fe200078e00ff */
[----:B------:R-:W-:Y:S01]  /*09e0*/  ISETP.GE.U32.AND P0, PT, R23, UR4, PT ;  /* 0x0000000417007c0c */ /* 0x000fe2000bf06070 */
[----:B------:R-:W-:Y:S01]  /*09f0*/  IMAD.MOV.U32 R19, RZ, RZ, -0x1 ;  /* 0xffffffffff137424 */ /* 0x000fe200078e00ff */
[----:B------:R0:W-:Y:S01]  /*0a00*/  STL [R1], R8 ;  /* 0x0000000801007387 */ /* 0x0001e20000100800 */
[----:B------:R-:W-:Y:S02]  /*0a10*/  PRMT R0, RZ, 0x7610, R0 ;  /* 0x00007610ff007816 */ /* 0x000fe40000000000 */
[----:B------:R-:W-:Y:S01]  /*0a20*/  ISETP.GE.U32.AND.EX P0, PT, R22, UR5, PT, P0 ;  /* 0x0000000516007c0c */ /* 0x000fe2000bf06100 */
[----:B------:R0:W-:-:S12]  /*0a30*/  STL [R1+0x4], R6 ;  /* 0x0000040601007387 */ /* 0x0001d80000100800 */
[----:B0-----:R-:W-:Y:S05]  /*0a40*/  @P0 BRA `(.L_x_8) ;  /* 0x00000004003c0947 */ /* 0x001fea0003800000 */
[----:B------:R-:W0:Y:S01]  /*0a50*/  LDC.64 R20, c[0x0][0x628] ;  /* 0x00018a00ff147b82 */ /* 0x000e220000000a00 */
[----:B------:R-:W-:Y:S02]  /*0a60*/  IMAD.MOV.U32 R8, RZ, RZ, R23 ;  /* 0x000000ffff087224 */ /* 0x000fe400078e0017 */
[----:B------:R-:W-:-:S05]  /*0a70*/  IMAD.MOV.U32 R9, RZ, RZ, R22 ;  /* 0x000000ffff097224 */ /* 0x000fca00078e0016 */
[----:B------:R-:W1:Y:S08]  /*0a80*/  LDC R6, c[0x0][0x630] ;  /* 0x00018c00ff067b82 */ /* 0x000e700000000800 */
[----:B------:R-:W2:Y:S01]  /*0a90*/  LDC.64 R24, c[0x0][0x620] ;  /* 0x00018800ff187b82 */ /* 0x000ea20000000a00 */
[----:B0-----:R-:W-:-:S04]  /*0aa0*/  ISETP.NE.U32.AND P0, PT, R20, RZ, PT ;  /* 0x000000ff1400720c */ /* 0x001fc80003f05070 */
[----:B------:R-:W-:-:S13]  /*0ab0*/  ISETP.NE.AND.EX P0, PT, R21, RZ, PT, P0 ;  /* 0x000000ff1500720c */ /* 0x000fda0003f05300 */
[----:B-12---:R-:W-:Y:S05]  /*0ac0*/  @!P0 BRA `(.L_x_9) ;  /* 0x0000000000288947 */ /* 0x006fea0003800000 */
[----:B------:R-:W0:Y:S02]  /*0ad0*/  LDC R0, c[0x0][0x634] ;  /* 0x00018d00ff007b82 */ /* 0x000e240000000800 */
[----:B0-----:R-:W-:-:S05]  /*0ae0*/  IADD3 R13, P0, R23, R0, RZ ;  /* 0x00000000170d7210 */ /* 0x001fca0007f1e0ff */
[----:B------:R-:W-:-:S04]  /*0af0*/  IMAD.X R15, RZ, RZ, R22, P0 ;  /* 0x000000ffff0f7224 */ /* 0x000fc800000e0616 */
[----:B------:R-:W-:-:S04]  /*0b00*/  IMAD.WIDE.U32 R8, R15, R20, RZ ;  /* 0x000000140f087225 */ /* 0x000fc800078e00ff */
[----:B------:R-:W-:-:S04]  /*0b10*/  IMAD.WIDE.U32 R10, P0, R13, R21, R8 ;  /* 0x000000150d0a7225 */ /* 0x000fc80007800008 */
[----:B------:R-:W-:-:S04]  /*0b20*/  IMAD.WIDE.U32 R8, R13, R20, RZ ;  /* 0x000000140d087225 */ /* 0x000fc800078e00ff */
[----:B------:R-:W-:Y:S01]  /*0b30*/  IMAD.X R13, RZ, RZ, RZ, P0 ;  /* 0x000000ffff0d7224 */ /* 0x000fe200000e06ff */
[----:B------:R-:W-:Y:S01]  /*0b40*/  IADD3 RZ, P0, R9, R10, RZ ;  /* 0x0000000a09ff7210 */ /* 0x000fe20007f1e0ff */
[----:B------:R-:W-:-:S04]  /*0b50*/  IMAD.MOV.U32 R12, RZ, RZ, R11 ;  /* 0x000000ffff0c7224 */ /* 0x000fc800078e000b */
[----:B------:R-:W-:-:S08]  /*0b60*/  IMAD.WIDE.U32.X R8, R15, R21, R12, P0 ;  /* 0x000000150f087225 */ /* 0x000fd000000e040c */
.L_x_9:
[----:B------:R-:W0:Y:S01]  /*0b70*/  LDC.64 R20, c[0x0][0x640] ;  /* 0x00019000ff147b82 */ /* 0x000e220000000a00 */
[-C--:B------:R-:W-:Y:S01]  /*0b80*/  SHF.R.U64 R27, R8, R6.reuse, R9 ;  /* 0x00000006081b7219 */ /* 0x080fe20000001209 */
[----:B------:R-:W-:Y:S01]  /*0b90*/  IMAD.MOV.U32 R8, RZ, RZ, R23 ;  /* 0x000000ffff087224 */ /* 0x000fe200078e0017 */
[----:B------:R-:W-:Y:S01]  /*0ba0*/  SHF.R.U32.HI R0, RZ, R6, R9 ;  /* 0x00000006ff007219 */ /* 0x000fe20000011609 */
[----:B------:R-:W-:Y:S01]  /*0bb0*/  IMAD R28, R7, R14, R4 ;  /* 0x0000000e071c7224 */ /* 0x000fe200078e0204 */
[----:B------:R-:W-:-:S03]  /*0bc0*/  IADD3 R5, P0, RZ, -R27, RZ ;  /* 0x8000001bff057210 */ /* 0x000fc60007f1e0ff */
[----:B------:R-:W1:Y:S02]  /*0bd0*/  LDC R10, c[0x0][0x618] ;  /* 0x00018600ff0a7b82 */ /* 0x000e640000000800 */
[----:B------:R-:W-:-:S04]  /*0be0*/  IMAD.X R9, RZ, RZ, ~R0, P0 ;  /* 0x000000ffff097224 */ /* 0x000fc800000e0e00 */
[-C--:B------:R-:W-:Y:S02]  /*0bf0*/  IMAD R0, R9, R24.reuse, RZ ;  /* 0x0000001809007224 */ /* 0x080fe400078e02ff */
[----:B------:R-:W2:Y:S01]  /*0c00*/  LDC R11, c[0x0][0x608] ;  /* 0x00018200ff0b7b82 */ /* 0x000ea20000000800 */
[----:B------:R-:W-:Y:S02]  /*0c10*/  IMAD.MOV.U32 R9, RZ, RZ, R22 ;  /* 0x000000ffff097224 */ /* 0x000fe400078e0016 */
[----:B------:R-:W-:-:S05]  /*0c20*/  IMAD.WIDE.U32 R8, R5, R24, R8 ;  /* 0x0000001805087225 */ /* 0x000fca00078e0008 */
[----:B------:R-:W3:Y:S01]  /*0c30*/  LDC R12, c[0x0][0x658] ;  /* 0x00019600ff0c7b82 */ /* 0x000ee20000000800 */
[----:B------:R-:W-:Y:S01]  /*0c40*/  IMAD R5, R5, R25, R0 ;  /* 0x0000001905057224 */ /* 0x000fe200078e0200 */
[----:B0-----:R-:W-:Y:S01]  /*0c50*/  ISETP.NE.U32.AND P0, PT, R20, RZ, PT ;  /* 0x000000ff1400720c */ /* 0x001fe20003f05070 */
[----:B------:R-:W-:Y:S02]  /*0c60*/  IMAD.MOV.U32 R25, RZ, RZ, 0x1 ;  /* 0x00000001ff197424 */ /* 0x000fe400078e00ff */
[----:B------:R-:W-:Y:S01]  /*0c70*/  IMAD.IADD R5, R9, 0x1, R5 ;  /* 0x0000000109057824 */ /* 0x000fe200078e0205 */
[----:B------:R-:W-:Y:S01]  /*0c80*/  ISETP.NE.AND.EX P0, PT, R21, RZ, PT, P0 ;  /* 0x000000ff1500720c */ /* 0x000fe20003f05300 */
[----:B------:R-:W-:Y:S01]  /*0c90*/  IMAD.MOV.U32 R9, RZ, RZ, -0x1 ;  /* 0xffffffffff097424 */ /* 0x000fe200078e00ff */
[----:B------:R-:W0:Y:S02]  /*0ca0*/  LDC R15, c[0x0][0x600] ;  /* 0x00018000ff0f7b82 */ /* 0x000e240000000800 */
[----:B-1----:R-:W-:-:S02]  /*0cb0*/  SHF.R.U64 R13, R8, R10, R5 ;  /* 0x0000000a080d7219 */ /* 0x002fc40000001205 */
[----:B------:R-:W-:-:S04]  /*0cc0*/  SHF.R.U32.HI R0, RZ, R10, R5 ;  /* 0x0000000aff007219 */ /* 0x000fc80000011605 */
[----:B------:R-:W1:Y:S01]  /*0cd0*/  LDC R19, c[0x0][0x648] ;  /* 0x00019200ff137b82 */ /* 0x000e620000000800 */
[-CC-:B--2---:R-:W-:Y:S02]  /*0ce0*/  SHF.R.U64 R29, R13, R11.reuse, R0.reuse ;  /* 0x0000000b0d1d7219 */ /* 0x184fe40000001200 */
[----:B------:R-:W-:-:S05]  /*0cf0*/  SHF.R.U32.HI R5, RZ, R11, R0 ;  /* 0x0000000bff057219 */ /* 0x000fca0000011600 */
[----:B------:R-:W2:Y:S01]  /*0d00*/  LDC R24, c[0x0][0x638] ;  /* 0x00018e00ff187b82 */ /* 0x000ea20000000800 */
[-CC-:B---3--:R-:W-:Y:S02]  /*0d10*/  SHF.R.U64 R14, R29, R12.reuse, R5.reuse ;  /* 0x0000000c1d0e7219 */ /* 0x188fe40000001205 */
[-C--:B------:R-:W-:Y:S02]  /*0d20*/  SHF.L.U32 R0, R9, R12.reuse, RZ ;  /* 0x0000000c09007219 */ /* 0x080fe400000006ff */
[----:B------:R-:W-:Y:S01]  /*0d30*/  SHF.R.U32.HI R5, RZ, R12, R5 ;  /* 0x0000000cff057219 */ /* 0x000fe20000011605 */
[----:B------:R-:W-:Y:S01]  /*0d40*/  IMAD.MOV.U32 R4, RZ, RZ, R14 ;  /* 0x000000ffff047224 */ /* 0x000fe200078e000e */
[----:B------:R-:W-:Y:S01]  /*0d50*/  LOP3.LUT R10, RZ, R0, RZ, 0x33, !PT ;  /* 0x00000000ff0a7212 */ /* 0x000fe200078e33ff */
[----:B------:R-:W3:Y:S01]  /*0d60*/  LDC R26, c[0x0][0x610] ;  /* 0x00018400ff1a7b82 */ /* 0x000ee20000000800 */
[----:B------:R-:W-:Y:S05]  /*0d70*/  @!P0 BRA `(.L_x_10) ;  /* 0x0000000000288947 */ /* 0x000fea0003800000 */
[----:B------:R-:W4:Y:S02]  /*0d80*/  LDC R9, c[0x0][0x64c] ;  /* 0x00019300ff097b82 */ /* 0x000f240000000800 */
[----:B----4-:R-:W-:-:S05]  /*0d90*/  IADD3 R9, P0, R14, R9, RZ ;  /* 0x000000090e097210 */ /* 0x010fca0007f1e0ff */
        /* <DEDUP_REMOVED lines=8> */
.L_x_10:
[----:B-1----:R-:W-:Y:S01]  /*0e20*/  SHF.R.U64 R4, R4, R19, R5 ;  /* 0x0000001304047219 */ /* 0x002fe20000001205 */
[----:B0-----:R-:W-:Y:S01]  /*0e30*/  VIADD R6, R15, 0xffffffff ;  /* 0xffffffff0f067836 */ /* 0x001fe20000000000 */
[----:B------:R-:W-:Y:S01]  /*0e40*/  SHF.L.U32 R0, R25, R12, RZ ;  /* 0x0000000c19007219 */ /* 0x000fe200000006ff */
[----:B------:R-:W-:Y:S01]  /*0e50*/  IMAD.MOV.U32 R19, RZ, RZ, R27 ;  /* 0x000000ffff137224 */ /* 0x000fe200078e001b */
[----:B------:R-:W-:Y:S01]  /*0e60*/  LOP3.LUT R5, R29, R10, RZ, 0xc0, !PT ;  /* 0x0000000a1d057212 */ /* 0x000fe200078ec0ff */
[----:B------:R-:W-:Y:S01]  /*0e70*/  IMAD.MOV R7, RZ, RZ, -R4 ;  /* 0x000000ffff077224 */ /* 0x000fe200078e0a04 */
[----:B------:R-:W-:Y:S02]  /*0e80*/  SEL R3, R3, R28, !P1 ;  /* 0x0000001c03037207 */ /* 0x000fe40004800000 */
[----:B------:R-:W-:Y:S01]  /*0e90*/  LOP3.LUT R6, R13, R6, RZ, 0xc0, !PT ;  /* 0x000000060d067212 */ /* 0x000fe200078ec0ff */
[----:B------:R-:W-:Y:S02]  /*0ea0*/  IMAD R4, R0, R4, R5 ;  /* 0x0000000400047224 */ /* 0x000fe400078e0205 */
[----:B--2---:R-:W-:-:S02]  /*0eb0*/  IMAD R0, R7, R24, R14 ;  /* 0x0000001807007224 */ /* 0x004fc400078e020e */
[----:B---3--:R-:W-:Y:S02]  /*0ec0*/  IMAD R3, R4, R26, R3 ;  /* 0x0000001a04037224 */ /* 0x008fe400078e0203 */
[----:B------:R-:W-:Y:S02]  /*0ed0*/  IMAD.MOV.U32 R5, RZ, RZ, 0x1 ;  /* 0x00000001ff057424 */ /* 0x000fe400078e00ff */
[----:B------:R-:W-:-:S03]  /*0ee0*/  IMAD R4, R0, R15, R6 ;  /* 0x0000000f00047224 */ /* 0x000fc600078e0206 */
[----:B------:R-:W-:Y:S02]  /*0ef0*/  PRMT R0, R5, 0x7610, R0 ;  /* 0x0000761005007816 */ /* 0x000fe40000000000 */
[----:B------:R-:W-:Y:S02]  /*0f00*/  SEL R5, R4, R3, !P1 ;  /* 0x0000000304057207 */ /* 0x000fe40004800000 */
[----:B------:R-:W-:-:S03]  /*0f10*/  SEL R3, R3, R4, !P1 ;  /* 0x0000000403037207 */ /* 0x000fc60004800000 */
[----:B------:R0:W-:Y:S04]  /*0f20*/  STL [R1+0x4], R5 ;  /* 0x0000040501007387 */ /* 0x0001e80000100800 */
[----:B------:R0:W-:Y:S02]  /*0f30*/  STL [R1], R3 ;  /* 0x0000000301007387 */ /* 0x0001e40000100800 */
.L_x_8:
[----:B------:R-:W-:-:S08]  /*0f40*/  NOP ;  /* 0x0000000000007918 */ /* 0x000fd00000000000 */
[----:B------:R-:W1:Y:S02]  /*0f50*/  USETMAXREG.TRY_ALLOC.CTAPOOL UP0, 0xe8 ;  /* 0x000000e8000079c8 */ /* 0x000e640008000600 */
[----:B-1----:R-:W-:-:S13]  /*0f60*/  PLOP3.LUT P0, PT, PT, PT, UP0, 0x80, 0x0 ;  /* 0x000000000000781c */ /* 0x002fda0003f0f008 */
[----:B------:R-:W-:Y:S05]  /*0f70*/  @!P0 BRA `(.L_x_8) ;  /* 0xfffffffc00f08947 */ /* 0x000fea000383ffff */
[----:B------:R-:W-:Y:S01]  /*0f80*/  ULDC.64 UR4, c[0x0][0x598] ;  /* 0x0001660000047ab9 */ /* 0x000fe20000000a00 */
[----:B------:R-:W-:Y:S01]  /*0f90*/  ULDC.64 UR40, c[0x0][0x208] ;  /* 0x0000820000287ab9 */ /* 0x000fe20000000a00 */
[----:B------:R-:W-:-:S04]  /*0fa0*/  ISETP.NE.U32.AND P0, PT, RZ, UR4, PT ;  /* 0x00000004ff007c0c */ /* 0x000fc8000bf05070 */
[----:B------:R-:W-:-:S13]  /*0fb0*/  ISETP.NE.AND.EX P0, PT, RZ, UR5, PT, P0 ;  /* 0x00000005ff007c0c */ /* 0x000fda000bf05300 */
[----:B------:R-:W-:Y:S05]  /*0fc0*/  @!P0 BRA `(.L_x_11) ;  /* 0x00000000001c8947 */ /* 0x000fea0003800000 */
[----:B0-----:R-:W0:Y:S02]  /*0fd0*/  LDC.64 R4, c[0x0][0x598] ;  /* 0x00016600ff047b82 */ /* 0x001e240000000a00 */
[----:B0-----:R-:W2:Y:S02]  /*0fe0*/  LDG.E.64 R4, desc[UR40][R4.64] ;  /* 0x0000002804047981 */ /* 0x001ea4000c1e1b00 */
[----:B--2---:R-:W-:-:S04]  /*0ff0*/  ISETP.NE.U32.AND P0, PT, R4, RZ, PT ;  /* 0x000000ff0400720c */ /* 0x004fc80003f05070 */
[----:B------:R-:W-:-:S13]  /*1000*/  ISETP.NE.AND.EX P0, PT, R5, RZ, PT, P0 ;  /* 0x000000ff0500720c */ /* 0x000fda0003f05300 */
[----:B------:R-:W-:Y:S05]  /*1010*/  @!P0 BRA `(.L_x_11) ;  /* 0x0000000000088947 */ /* 0x000fea0003800000 */
[----:B------:R0:W5:Y:S01]  /*1020*/  LD.E R185, desc[UR40][R4.64] ;  /* 0x0000002804b97980 */ /* 0x000162000c101900 */
[----:B------:R-:W-:Y:S05]  /*1030*/  BRA `(.L_x_12) ;  /* 0x0000000000247947 */ /* 0x000fea0003800000 */
.L_x_11:
[----:B------:R-:W-:Y:S02]  /*1040*/  ULDC.64 UR4, c[0x0][0x588] ;  /* 0x0001620000047ab9 */ /* 0x000fe40000000a00 */
[----:B------:R-:W-:-:S04]  /*1050*/  ISETP.NE.U32.AND P0, PT, RZ, UR4, PT ;  /* 0x00000004ff007c0c */ /* 0x000fc8000bf05070 */
[----:B------:R-:W-:-:S13]  /*1060*/  ISETP.NE.AND.EX P0, PT, RZ, UR5, PT, P0 ;  /* 0x00000005ff007c0c */ /* 0x000fda000bf05300 */
[----:B------:R-:W-:Y:S05]  /*1070*/  @!P0 BRA `(.L_x_13) ;  /* 0x00000000000c8947 */ /* 0x000fea0003800000 */
[----:B0-----:R-:W0:Y:S02]  /*1080*/  LDC.64 R4, c[0x0][0x588] ;  /* 0x00016200ff047b82 */ /* 0x001e240000000a00 */
[----:B0-----:R1:W5:Y:S01]  /*1090*/  LDG.E R185, desc[UR40][R4.64] ;  /* 0x0000002804b97981 */ /* 0x001362000c1e1900 */
[----:B------:R-:W-:Y:S05]  /*10a0*/  BRA `(.L_x_12) ;  /* 0x0000000000087947 */ /* 0x000fea0003800000 */
.L_x_13:
[----:B------:R-:W-:Y:S02]  /*10b0*/  ULDC UR4, c[0x0][0x580] ;  /* 0x0001600000047ab9 */ /* 0x000fe40000000800 */
[----:B------:R-:W-:-:S07]  /*10c0*/  IMAD.U32 R185, RZ, RZ, UR4 ;  /* 0x00000004ffb97e24 */ /* 0x000fce000f8e00ff */
.L_x_12:
[----:B------:R-:W-:Y:S02]  /*10d0*/  ULDC.64 UR4, c[0x0][0x5a0] ;  /* 0x0001680000047ab9 */ /* 0x000fe40000000a00 */
[----:B------:R-:W-:-:S04]  /*10e0*/  ISETP.NE.U32.AND P0, PT, RZ, UR4, PT ;  /* 0x00000004ff007c0c */ /* 0x000fc8000bf05070 */
[----:B------:R-:W-:-:S13]  /*10f0*/  ISETP.NE.AND.EX P0, PT, RZ, UR5, PT, P0 ;  /* 0x00000005ff007c0c */ /* 0x000fda000bf05300 */
[----:B------:R-:W-:Y:S05]  /*1100*/  @!P0 BRA `(.L_x_14) ;  /* 0x00000000001c8947 */ /* 0x000fea0003800000 */
[----:B01----:R-:W0:Y:S02]  /*1110*/  LDC.64 R4, c[0x0][0x5a0] ;  /* 0x00016800ff047b82 */ /* 0x003e240000000a00 */
[----:B0-----:R-:W2:Y:S02]  /*1120*/  LDG.E.64 R4, desc[UR40][R4.64] ;  /* 0x0000002804047981 */ /* 0x001ea4000c1e1b00 */
[----:B--2---:R-:W-:-:S04]  /*1130*/  ISETP.NE.U32.AND P0, PT, R4, RZ, PT ;  /* 0x000000ff0400720c */ /* 0x004fc80003f05070 */
[----:B------:R-:W-:-:S13]  /*1140*/  ISETP.NE.AND.EX P0, PT, R5, RZ, PT, P0 ;  /* 0x000000ff0500720c */ /* 0x000fda0003f05300 */
[----:B------:R-:W-:Y:S05]  /*1150*/  @!P0 BRA `(.L_x_14) ;  /* 0x0000000000088947 */ /* 0x000fea0003800000 */
[----:B------:R0:W5:Y:S01]  /*1160*/  LD.E R184, desc[UR40][R4.64] ;  /* 0x0000002804b87980 */ /* 0x000162000c101900 */
[----:B------:R-:W-:Y:S05]  /*1170*/  BRA `(.L_x_15) ;  /* 0x0000000000247947 */ /* 0x000fea0003800000 */
.L_x_14:
[----:B------:R-:W-:Y:S02]  /*1180*/  ULDC.64 UR4, c[0x0][0x590] ;  /* 0x0001640000047ab9 */ /* 0x000fe40000000a00 */
[----:B------:R-:W-:-:S04]  /*1190*/  ISETP.NE.U32.AND P0, PT, RZ, UR4, PT ;  /* 0x00000004ff007c0c */ /* 0x000fc8000bf05070 */
[----:B------:R-:W-:-:S13]  /*11a0*/  ISETP.NE.AND.EX P0, PT, RZ, UR5, PT, P0 ;  /* 0x00000005ff007c0c */ /* 0x000fda000bf05300 */
[----:B------:R-:W-:Y:S05]  /*11b0*/  @!P0 BRA `(.L_x_16) ;  /* 0x00000000000c8947 */ /* 0x000fea0003800000 */
[----:B01----:R-:W0:Y:S02]  /*11c0*/  LDC.64 R4, c[0x0][0x590] ;  /* 0x00016400ff047b82 */ /* 0x003e240000000a00 */
[----:B0-----:R1:W5:Y:S01]  /*11d0*/  LDG.E R184, desc[UR40][R4.64] ;  /* 0x0000002804b87981 */ /* 0x001362000c1e1900 */
[----:B------:R-:W-:Y:S05]  /*11e0*/  BRA `(.L_x_15) ;  /* 0x0000000000087947 */ /* 0x000fea0003800000 */
.L_x_16:
[----:B------:R-:W-:Y:S02]  /*11f0*/  ULDC UR4, c[0x0][0x584] ;  /* 0x0001610000047ab9 */ /* 0x000fe40000000800 */
[----:B------:R-:W-:-:S07]  /*1200*/  IMAD.U32 R184, RZ, RZ, UR4 ;  /* 0x00000004ffb87e24 */ /* 0x000fce000f8e00ff */
.L_x_15:
[----:B------:R-:W-:-:S13]  /*1210*/  LOP3.LUT P0, RZ, R0, 0xff, RZ, 0xc0, !PT ;  /* 0x000000ff00ff7812 */ /* 0x000fda000780c0ff */
[----:B------:R-:W-:Y:S05]  /*1220*/  @!P0 EXIT ;  /* 0x000000000000894d */ /* 0x000fea0003800000 */
[----:B------:R-:W-:Y:S01]  /*1230*/  ULDC UR4, c[0x0][0x28c] ;  /* 0x0000a30000047ab9 */ /* 0x000fe20000000800 */
[----:B------:R-:W-:Y:S01]  /*1240*/  LOP3.LUT R200, R18, 0x1, RZ, 0xfc, !PT ;  /* 0x0000000112c87812 */ /* 0x000fe200078efcff */
[----:B------:R-:W-:Y:S01]  /*1250*/  UIADD3 UR4, UR4, 0x3f, URZ ;  /* 0x0000003f04047890 */ /* 0x000fe2000fffe03f */
[----:B------:R-:W-:Y:S01]  /*1260*/  UMOV UR36, URZ ;  /* 0x0000003f00247c82 */ /* 0x000fe20008000000 */
[----:B------:R-:W-:Y:S02]  /*1270*/  UMOV UR37, URZ ;  /* 0x0000003f00257c82 */ /* 0x000fe40008000000 */
[----:B------:R-:W-:-:S04]  /*1280*/  USHF.R.S32.HI UR5, URZ, 0x1f, UR4 ;  /* 0x0000001f3f057899 */ /* 0x000fc80008011404 */
[----:B------:R-:W-:-:S04]  /*1290*/  ULEA.HI UR5, UR5, UR4, URZ, 0x6 ;  /* 0x0000000405057291 */ /* 0x000fc8000f8f303f */
[----:B------:R-:W-:-:S12]  /*12a0*/  USHF.R.S32.HI UR38, URZ, 0x6, UR5 ;  /* 0x000000063f267899 */ /* 0x000fd80008011405 */
.L_x_352:
[----:B------:R-:W2:Y:S01]  /*12b0*/  S2R R0, SR_TID.X ;  /* 0x0000000000007919 */ /* 0x000ea20000002100 */
[----:B---3--:R-:W3:Y:S01]  /*12c0*/  S2UR UR6, SR_CgaCtaId ;  /* 0x00000000000679c3 */ /* 0x008ee20000008800 */
[----:B------:R-:W-:Y:S02]  /*12d0*/  UMOV UR39, 0x400 ;  /* 0x0000040000277882 */ /* 0x000fe40000000000 */
[----:B---3--:R-:W-:Y:S01]  /*12e0*/  ULEA UR39, UR6, UR39, 0x18 ;  /* 0x0000002706277291 */ /* 0x008fe2000f8ec03f */
[----:B--2---:R-:W-:-:S04]  /*12f0*/  LOP3.LUT R0, R0, 0x80, RZ, 0xc0, !PT ;  /* 0x0000008000007812 */ /* 0x004fc800078ec0ff */
[----:B------:R-:W-:-:S06]  /*1300*/  SHF.R.U32.HI R0, RZ, 0x7, R0 ;  /* 0x00000007ff007819 */ /* 0x000fcc0000011600 */
[----:B------:R-:W2:Y:S02]  /*1310*/  SHFL.IDX PT, R0, R0, RZ, 0x1f ;  /* 0x00001fff00007589 */ /* 0x000ea400000e0000 */
[----:B--2---:R-:W-:-:S13]  /*1320*/  R2UR UR4, R0 ;  /* 0x00000000000472ca */ /* 0x004fda00000e0000 */
[----:B------:R-:W-:-:S04]  /*1330*/  ULEA.HI UR5, UR4, UR4, URZ, 0x1 ;  /* 0x0000000404057291 */ /* 0x000fc8000f8f083f */
[----:B------:R-:W-:-:S04]  /*1340*/  ULOP3.LUT UR5, UR5, 0x7fffe, URZ, 0xc0, !UPT ;  /* 0x0007fffe05057892 */ /* 0x000fc8000f8ec03f */
[----:B------:R-:W-:-:S03]  /*1350*/  UIADD3 UR5, UR4, -UR5, URZ ;  /* 0x8000000504057290 */ /* 0x000fc6000fffe03f */
[----:B------:R-:W-:Y:S01]  /*1360*/  ULDC UR4, c[0x0][0x28c] ;  /* 0x0000a30000047ab9 */ /* 0x000fe20000000800 */
[----:B------:R-:W-:Y:S01]  /*1370*/  ULEA UR5, UR5, UR39, 0xd ;  /* 0x0000002705057291 */ /* 0x000fe2000f8e683f */
[----:B------:R-:W-:-:S03]  /*1380*/  ISETP.LT.AND P0, PT, RZ, UR4, PT ;  /* 0x00000004ff007c0c */ /* 0x000fc6000bf01270 */
[----:B------:R-:W-:-:S04]  /*1390*/  UIADD3 UR5, UR5, 0x100, URZ ;  /* 0x0000010005057890 */ /* 0x000fc8000fffe03f */
[----:B------:R-:W-:-:S04]  /*13a0*/  USHF.R.U32.HI UR5, URZ, 0x4, UR5 ;  /* 0x000000043f057899 */ /* 0x000fc80008011605 */
[----:B------:R-:W-:Y:S02]  /*13b0*/  ULOP3.LUT UR42, UR5, 0x3fff, URZ, 0xc0, !UPT ;  /* 0x00003fff052a7892 */ /* 0x000fe4000f8ec03f */
[----:B----45:R-:W-:Y:S10]  /*13c0*/  @P0 BRA `(.L_x_17) ;  /* 0x0000000000400947 */ /* 0x030ff40003800000 */
[----:B------:R-:W-:Y:S01]  /*13d0*/  MOV R0, 0x0 ;  /* 0x0000000000007802 */ /* 0x000fe20000000f00 */
[----:B------:R-:W-:Y:S01]  /*13e0*/  ULDC.64 UR4, c[0x4][0x68] ;  /* 0x01001a0000047ab9 */ /* 0x000fe20000000a00 */
[----:B------:R-:W-:Y:S01]  /*13f0*/  ULDC.64 UR6, c[0x4][0x8] ;  /* 0x0100020000067ab9 */ /* 0x000fe20000000a00 */
[----:B01----:R-:W-:Y:S01]  /*1400*/  IMAD.U32 R4, RZ, RZ, UR4 ;  /* 0x00000004ff047e24 */ /* 0x003fe2000f8e00ff */
[----:B------:R0:W1:Y:S01]  /*1410*/  LDC.64 R14, c[0x4][R0] ;  /* 0x01000000000e7b82 */ /* 0x0000620000000a00 */
[----:B------:R-:W-:Y:S01]  /*1420*/  IMAD.U32 R5, RZ, RZ, UR5 ;  /* 0x00000005ff057e24 */ /* 0x000fe2000f8e00ff */
[----:B------:R-:W-:Y:S01]  /*1430*/  ULDC.64 UR4, c[0x4][0x70] ;  /* 0x01001c0000047ab9 */ /* 0x000fe20000000a00 */
[----:B------:R-:W-:Y:S02]  /*1440*/  IMAD.U32 R10, RZ, RZ, UR6 ;  /* 0x00000006ff0a7e24 */ /* 0x000fe4000f8e00ff */
[----:B------:R-:W-:Y:S02]  /*1450*/  IMAD.U32 R6, RZ, RZ, UR4 ;  /* 0x00000004ff067e24 */ /* 0x000fe4000f8e00ff */
[----:B------:R-:W-:-:S02]  /*1460*/  IMAD.U32 R7, RZ, RZ, UR5 ;  /* 0x00000005ff077e24 */ /* 0x000fc4000f8e00ff */
[----:B------:R-:W-:Y:S02]  /*1470*/  IMAD.U32 R11, RZ, RZ, UR7 ;  /* 0x00000007ff0b7e24 */ /* 0x000fe4000f8e00ff */
[----:B------:R-:W-:Y:S02]  /*1480*/  IMAD.MOV.U32 R8, RZ, RZ, 0x1e1 ;  /* 0x000001e1ff087424 */ /* 0x000fe400078e00ff */
[----:B------:R-:W-:Y:S02]  /*1490*/  IMAD.MOV.U32 R12, RZ, RZ, 0x1 ;  /* 0x00000001ff0c7424 */ /* 0x000fe400078e00ff */
[----:B0-----:R-:W-:-:S07]  /*14a0*/  IMAD.MOV.U32 R13, RZ, RZ, RZ ;  /* 0x000000ffff0d7224 */ /* 0x001fce00078e00ff */
[----:B------:R-:W-:-:S07]  /*14b0*/  LEPC R20, `(.L_x_17) ;  /* 0x000000001014794e */ /* 0x000fce0000000000 */
[----:B-1---5:R-:W-:Y:S05]  /*14c0*/  CALL.ABS.NOINC R14 ;  /* 0x000000000e007343 */ /* 0x022fea0003c00000 */
.L_x_17:
[----:B------:R-:W-:-:S13]  /*14d0*/  ISETP.NE.AND P0, PT, R200, 0x3, PT ;  /* 0x00000003c800780c */ /* 0x000fda0003f05270 */
[----:B------:R-:W-:Y:S05]  /*14e0*/  @!P0 BRA `(.L_x_18) ;  /* 0x0000000000048947 */ /* 0x000fea0003800000 */
[----:B------:R-:W-:Y:S01]  /*14f0*/  BPT.TRAP 0x1 ;  /* 0x000000040000795c */ /* 0x000fe20000300000 */
.L_x_18:
[----:B0-----:R-:W-:Y:S02]  /*1500*/  IMAD.U32 R3, RZ, RZ, UR37 ;  /* 0x00000025ff037e24 */ /* 0x001fe4000f8e00ff */
[----:B------:R-:W-:-:S03]  /*1510*/  IMAD.U32 R0, RZ, RZ, UR36 ;  /* 0x00000024ff007e24 */ /* 0x000fc6000f8e00ff */
[----:B------:R-:W-:Y:S02]  /*1520*/  LEA R3, R3, UR39, 0x3 ;  /* 0x0000002703037c11 */ /* 0x000fe4000f8e18ff */
[----:B------:R-:W-:-:S04]  /*1530*/  SHF.L.U32 R0, R0, 0x1f, RZ ;  /* 0x0000001f00007819 */ /* 0x000fc800000006ff */
[----:B------:R0:W2:Y:S01]  /*1540*/  SYNCS.PHASECHK.TRANS64.TRYWAIT P1, [R3+URZ], R0 ;  /* 0x00000000030075a7 */ /* 0x0000a2000802017f */
[----:B------:R-:W-:Y:S05]  /*1550*/  @!P0 BRA `(.L_x_19) ;  /* 0x0000000000048947 */ /* 0x000fea0003800000 */
[----:B------:R-:W-:Y:S01]  /*1560*/  BPT.TRAP 0x1 ;  /* 0x000000040000795c */ /* 0x000fe20000300000 */
.L_x_19:
[----:B--2---:R-:W-:Y:S05]  /*1570*/  @P1 BRA `(.L_x_20) ;  /* 0x0000000000081947 */ /* 0x004fea0003800000 */
[----:B------:R-:W2:Y:S02]  /*1580*/  SYNCS.PHASECHK.TRANS64.TRYWAIT P1, [R3+URZ], R0 ;  /* 0x00000000030075a7 */ /* 0x000ea4000802017f */
[----:B--2---:R-:W-:Y:S05]  /*1590*/  @!P1 BRA `(.L_x_21) ;  /* 0x000000dc00f09947 */ /* 0x004fea0003800000 */
.L_x_20:
[----:B------:R-:W-:-:S04]  /*15a0*/  UISETP.LT.AND UP0, UPT, UR38, 0x1, UPT ;  /* 0x000000012600788c */ /* 0x000fc8000bf01270 */
[----:B------:R-:W-:-:S06]  /*15b0*/  USEL UR4, UR38, 0x1, UP0 ;  /* 0x0000000126047887 */ /* 0x000fcc0008000000 */
[----:B0-2---:R-:W-:Y:S01]  /*15c0*/  IMAD.U32 R0, RZ, RZ, UR4 ;  /* 0x00000004ff007e24 */ /* 0x005fe2000f8e00ff */
[----:B------:R-:W-:Y:S05]  /*15d0*/  WARPSYNC.ALL ;  /* 0x0000000000007948 */ /* 0x000fea0003800000 */
[----:B------:R-:W-:-:S04]  /*15e0*/  IADD3 R0, -R0, UR38, RZ ;  /* 0x0000002600007c10 */ /* 0x000fc8000fffe1ff */
[----:B------:R-:W-:Y:S01]  /*15f0*/  ISETP.GE.AND P1, PT, R0, 0x1, PT ;  /* 0x000000010000780c */ /* 0x000fe20003f26270 */
[----:B------:R-:W-:Y:S01]  /*1600*/  UIADD3 UR4, UR39, 0x1e100, URZ ;  /* 0x0001e10027047890 */ /* 0x000fe2000fffe03f */
[----:B------:R-:W-:Y:S01]  /*1610*/  WARPGROUP.ARRIVE ;  /* 0x00000000000079c5 */ /* 0x000fe20000000000 */
[----:B------:R-:W-:Y:S02]  /*1620*/  ULOP3.LUT UR24, UR42, 0x10000, URZ, 0xfc, !UPT ;  /* 0x000100002a187892 */ /* 0x000fe4000f8efc3f */
[----:B------:R-:W-:Y:S01]  /*1630*/  USHF.R.U32.HI UR4, URZ, 0x4, UR4 ;  /* 0x000000043f047899 */ /* 0x000fe20008011604 */
[----:B------:R-:W-:Y:S01]  /*1640*/  UMOV UR5, 0x40000040 ;  /* 0x4000004000057882 */ /* 0x000fe20000000000 */
[----:B------:R-:W-:Y:S02]  /*1650*/  UMOV UR7, 0x40000040 ;  /* 0x4000004000077882 */ /* 0x000fe40000000000 */
[----:B------:R-:W-:Y:S02]  /*1660*/  ULOP3.LUT UR25, UR4, 0x3fff, URZ, 0xc0, !UPT ;  /* 0x00003fff04197892 */ /* 0x000fe4000f8ec03f */
[----:B------:R-:W-:-:S02]  /*1670*/  UIMAD UR4, UR37, 0x600, UR24 ;  /* 0x00000600250478a4 */ /* 0x000fc4000f8e0218 */
[----:B------:R-:W-:Y:S01]  /*1680*/  ULOP3.LUT UR25, UR25, 0x10000, URZ, 0xfc, !UPT ;  /* 0x0001000019197892 */ /* 0x000fe2000f8efc3f */
[----:B------:R-:W-:Y:S01]  /*1690*/  UMOV UR9, UR5 ;  /* 0x0000000500097c82 */ /* 0x000fe20008000000 */
[----:B------:R-:W-:Y:S02]  /*16a0*/  UMOV UR11, 0x40000040 ;  /* 0x40000040000b7882 */ /* 0x000fe40000000000 */
[----:B------:R-:W-:Y:S01]  /*16b0*/  UIMAD UR6, UR37, 0x500, UR25 ;  /* 0x00000500250678a4 */ /* 0x000fe2000f8e0219 */
[----:B------:R-:W-:Y:S01]  /*16c0*/  UMOV UR8, UR4 ;  /* 0x0000000400087c82 */ /* 0x000fe20008000000 */
[----:B------:R-:W-:Y:S02]  /*16d0*/  UMOV UR12, UR4 ;  /* 0x00000004000c7c82 */ /* 0x000fe40008000000 */
[----:B------:R-:W-:Y:S02]  /*16e0*/  UIADD3 UR10, UR6, 0x100, URZ ;  /* 0x00000100060a7890 */ /* 0x000fe4000fffe03f */
[----:B------:R-:W-:Y:S01]  /*16f0*/  UIADD3 UR14, UR6, 0x200, URZ ;  /* 0x00000200060e7890 */ /* 0x000fe2000fffe03f */
[----:B------:R-:W-:-:S02]  /*1700*/  UMOV UR13, UR5 ;  /* 0x00000005000d7c82 */ /* 0x000fc40008000000 */
[----:B------:R-:W-:Y:S01]  /*1710*/  HGMMA.64x32x16.F32 R168, gdesc[UR4], RZ, !UPT, gsb0 ;  /* 0x0060000004a879f0 */ /* 0x000fe2000c0008ff */
[----:B------:R-:W-:Y:S01]  /*1720*/  UMOV UR15, 0x40000040 ;  /* 0x40000040000f7882 */ /* 0x000fe20000000000 */
[----:B------:R-:W-:Y:S01]  /*1730*/  UIADD3 UR18, UR6, 0x300, URZ ;  /* 0x0000030006127890 */ /* 0x000fe2000fffe03f */
[----:B------:R-:W-:Y:S01]  /*1740*/  UMOV UR16, UR4 ;  /* 0x0000000400107c82 */ /* 0x000fe20008000000 */
[----:B------:R-:W-:Y:S01]  /*1750*/  UMOV UR17, UR5 ;  /* 0x0000000500117c82 */ /* 0x000fe20008000000 */
[----:B------:R-:W-:Y:S01]  /*1760*/  UMOV UR19, 0x40000040 ;  /* 0x4000004000137882 */ /* 0x000fe20000000000 */
[----:B------:R-:W-:Y:S01]  /*1770*/  UIADD3 UR22, UR6, 0x400, URZ ;  /* 0x0000040006167890 */ /* 0x000fe2000fffe03f */
[----:B------:R-:W-:Y:S01]  /*1780*/  UMOV UR20, UR4 ;  /* 0x0000000400147c82 */ /* 0x000fe20008000000 */
[----:B------:R-:W-:Y:S01]  /*1790*/  UMOV UR21, UR5 ;  /* 0x0000000500157c82 */ /* 0x000fe20008000000 */
[----:B------:R-:W-:Y:S01]  /*17a0*/  UMOV UR23, 0x40000040 ;  /* 0x4000004000177882 */ /* 0x000fe20000000000 */
[----:B------:R-:W-:Y:S01]  /*17b0*/  UIADD3 UR30, UR6, 0x402, URZ ;  /* 0x00000402061e7890 */ /* 0x000fe2000fffe03f */
[----:B------:R-:W-:Y:S01]  /*17c0*/  UMOV UR31, 0x40000040 ;  /* 0x40000040001f7882 */ /* 0x000fe20000000000 */
[----:B------:R-:W-:Y:S01]  /*17d0*/  UIADD3 UR5, UR4, 0x402, URZ ;  /* 0x0000040204057890 */ /* 0x000fe2000fffe03f */
[----:B------:R-:W-:-:S02]  /*17e0*/  WARPGROUP.DEPBAR.LE gsb0, 0x0 ;  /* 0x00008000000079c5 */ /* 0x000fc40000010000 */
[----:B------:R-:W-:-:S06]  /*17f0*/  WARPGROUP.ARRIVE ;  /* 0x00000000000079c5 */ /* 0x000fcc0000000000 */
[----:B------:R-:W-:Y:S01]  /*1800*/  HGMMA.64x32x16.F32 R136, gdesc[UR8], RZ, !UPT, gsb0 ;  /* 0x00600000088879f0 */ /* 0x000fe2000c0008ff */
[----:B------:R-:W-:Y:S02]  /*1810*/  UIADD3 UR8, UR4, 0x400, URZ ;  /* 0x0000040004087890 */ /* 0x000fe4000fffe03f */
[----:B------:R-:W-:Y:S02]  /*1820*/  WARPGROUP.DEPBAR.LE gsb0, 0x0 ;  /* 0x00008000000079c5 */ /* 0x000fe40000010000 */
[----:B------:R-:W-:-:S06]  /*1830*/  WARPGROUP.ARRIVE ;  /* 0x00000000000079c5 */ /* 0x000fcc0000000000 */
[----:B------:R-:W-:Y:S03]  /*1840*/  HGMMA.64x32x16.F32 R104, gdesc[UR12], RZ, !UPT, gsb0 ;  /* 0x006000000c6879f0 */ /* 0x000fe6000c0008ff */
[----:B------:R-:W-:Y:S02]  /*1850*/  WARPGROUP.DEPBAR.LE gsb0, 0x0 ;  /* 0x00008000000079c5 */ /* 0x000fe40000010000 */
[----:B------:R-:W-:-:S06]  /*1860*/  WARPGROUP.ARRIVE ;  /* 0x00000000000079c5 */ /* 0x000fcc0000000000 */
[----:B------:R-:W-:Y:S03]  /*1870*/  HGMMA.64x32x16.F32 R72, gdesc[UR16], RZ, !UPT, gsb0 ;  /* 0x00600000104879f0 */ /* 0x000fe6000c0008ff */
[----:B------:R-:W-:Y:S02]  /*1880*/  WARPGROUP.DEPBAR.LE gsb0, 0x0 ;  /* 0x00008000000079c5 */ /* 0x000fe40000010000 */
[----:B------:R-:W-:-:S06]  /*1890*/  WARPGROUP.ARRIVE ;  /* 0x00000000000079c5 */ /* 0x000fcc0000000000 */
[----:B------:R-:W-:Y:S01]  /*18a0*/  HGMMA.64x32x16.F32 R40, gdesc[UR20], RZ, !UPT, gsb0 ;  /* 0x00600000142879f0 */ /* 0x000fe2000c0008ff */
[----:B------:R-:W-:Y:S01]  /*18b0*/  UMOV UR20, UR8 ;  /* 0x0000000800147c82 */ /* 0x000fe20008000000 */
[----:B------:R-:W-:Y:S01]  /*18c0*/  UMOV UR21, 0x40000040 ;  /* 0x4000004000157882 */ /* 0x000fe20000000000 */
[----:B------:R-:W-:Y:S01]  /*18d0*/  UMOV UR16, UR20 ;  /* 0x0000001400107c82 */ /* 0x000fe20008000000 */
[----:B------:R-:W-:Y:S01]  /*18e0*/  UMOV UR17, UR21 ;  /* 0x0000001500117c82 */ /* 0x000fe20008000000 */
[----:B------:R-:W-:Y:S01]  /*18f0*/  UMOV UR12, UR20 ;  /* 0x00000014000c7c82 */ /* 0x000fe20008000000 */
[----:B------:R-:W-:Y:S01]  /*1900*/  UMOV UR13, UR21 ;  /* 0x00000015000d7c82 */ /* 0x000fe20008000000 */
[----:B------:R-:W-:Y:S01]  /*1910*/  UMOV UR8, UR20 ;  /* 0x0000001400087c82 */ /* 0x000fe20008000000 */
[----:B------:R-:W-:Y:S01]  /*1920*/  UMOV UR9, UR21 ;  /* 0x0000001500097c82 */ /* 0x000fe20008000000 */
[----:B------:R-:W-:Y:S02]  /*1930*/  WARPGROUP.DEPBAR.LE gsb0, 0x0 ;  /* 0x00008000000079c5 */ /* 0x000fe40000010000 */
[----:B------:R-:W-:-:S06]  /*1940*/  WARPGROUP.ARRIVE ;  /* 0x00000000000079c5 */ /* 0x000fcc0000000000 */
[----:B------:R-:W-:Y:S01]  /*1950*/  HGMMA.64x32x16.F32 R24, gdesc[UR20], RZ, !UPT, gsb0 ;  /* 0x00600000141879f0 */ /* 0x000fe2000c0008ff */
[----:B------:R-:W-:Y:S01]  /*1960*/  UMOV UR22, UR6 ;  /* 0x0000000600167c82 */ /* 0x000fe20008000000 */
[----:B------:R-:W-:Y:S01]  /*1970*/  UMOV UR23, UR7 ;  /* 0x0000000700177c82 */ /* 0x000fe20008000000 */
[----:B------:R-:W-:Y:S01]  /*1980*/  UMOV UR7, 0x40000040 ;  /* 0x4000004000077882 */ /* 0x000fe20000000000 */
[----:B------:R-:W-:Y:S02]  /*1990*/  WARPGROUP.DEPBAR.LE gsb0, 0x0 ;  /* 0x00008000000079c5 */ /* 0x000fe40000010000 */
[----:B------:R-:W-:-:S06]  /*19a0*/  WARPGROUP.ARRIVE ;  /* 0x00000000000079c5 */ /* 0x000fcc0000000000 */
[----:B------:R-:W-:Y:S01]  /*19b0*/  HGMMA.64x32x16.F32 R56, gdesc[UR16], RZ, !UPT, gsb0 ;  /* 0x00600000103879f0 */ /* 0x000fe2000c0008ff */
[----:B------:R-:W-:Y:S01]  /*19c0*/  UIADD3 UR18, UR6, 0x202, URZ ;  /* 0x0000020206127890 */ /* 0x000fe2000fffe03f */
        /* <DEDUP_REMOVED lines=9> */
[----:B------:R-:W-:Y:S02]  /*1a60*/  UIADD3 UR8, UR4, 0x2, URZ ;  /* 0x0000000204087890 */ /* 0x000fe4000fffe03f */
[----:B------:R-:W-:Y:S01]  /*1a70*/  UIADD3 UR10, UR6, 0x2, URZ ;  /* 0x00000002060a7890 */ /* 0x000fe2000fffe03f */
[----:B------:R-:W-:Y:S01]  /*1a80*/  UMOV UR9, 0x40000040 ;  /* 0x4000004000097882 */ /* 0x000fe20000000000 */
[----:B------:R-:W-:Y:S01]  /*1a90*/  UMOV UR11, 0x40000040 ;  /* 0x40000040000b7882 */ /* 0x000fe20000000000 */
[----:B------:R-:W-:Y:S02]  /*1aa0*/  UMOV UR13, UR9 ;  /* 0x00000009000d7c82 */ /* 0x000fe40008000000 */
[----:B------:R-:W-:Y:S01]  /*1ab0*/  UMOV UR12, UR8 ;  /* 0x00000008000c7c82 */ /* 0x000fe20008000000 */
[----:B------:R-:W-:Y:S01]  /*1ac0*/  UMOV UR16, UR8 ;  /* 0x0000000800107c82 */ /* 0x000fe20008000000 */
[----:B------:R-:W-:Y:S01]  /*1ad0*/  UMOV UR17, UR9 ;  /* 0x0000000900117c82 */ /* 0x000fe20008000000 */
[----:B------:R-:W-:Y:S01]  /*1ae0*/  UMOV UR28, UR8 ;  /* 0x00000008001c7c82 */ /* 0x000fe20008000000 */
[----:B------:R-:W-:Y:S01]  /*1af0*/  UMOV UR29, UR9 ;  /* 0x00000009001d7c82 */ /* 0x000fe20008000000 */
[----:B------:R-:W-:-:S02]  /*1b00*/  WARPGROUP.DEPBAR.LE gsb0, 0x0 ;  /* 0x00008000000079c5 */ /* 0x000fc40000010000 */
[----:B------:R-:W-:-:S06]  /*1b10*/  WARPGROUP.ARRIVE ;  /* 0x00000000000079c5 */ /* 0x000fcc0000000000 */
[----:B------:R-:W-:Y:S01]  /*1b20*/  HGMMA.64x32x16.F32 R152, gdesc[UR20], RZ, !UPT, gsb0 ;  /* 0x00600000149879f0 */ /* 0x000fe2000c0008ff */
[----:B------:R-:W-:Y:S01]  /*1b30*/  UIADD3 UR22, UR6, 0x302, URZ ;  /* 0x0000030206167890 */ /* 0x000fe2000fffe03f */
[----:B------:R-:W-:Y:S01]  /*1b40*/  UMOV UR20, UR8 ;  /* 0x0000000800147c82 */ /* 0x000fe20008000000 */
[----:B------:R-:W-:Y:S01]  /*1b50*/  UMOV UR21, UR9 ;  /* 0x0000000900157c82 */ /* 0x000fe20008000000 */
[----:B------:R-:W-:Y:S01]  /*1b60*/  UMOV UR23, 0x40000040 ;  /* 0x4000004000177882 */ /* 0x000fe20000000000 */
[----:B------:R-:W-:Y:S02]  /*1b70*/  WARPGROUP.DEPBAR.LE gsb0, 0x0 ;  /* 0x00008000000079c5 */ /* 0x000fe40000010000 */
[----:B------:R-:W-:-:S06]  /*1b80*/  WARPGROUP.ARRIVE ;  /* 0x00000000000079c5 */ /* 0x000fcc0000000000 */
[----:B------:R-:W-:Y:S03]  /*1b90*/  HGMMA.64x32x16.F32 R168, gdesc[UR8], R168, gsb0 ;  /* 0x0060000008a879f0 */ /* 0x000fe600080008a8 */
        /* <DEDUP_REMOVED lines=11> */
[----:B------:R-:W-:Y:S01]  /*1c50*/  HGMMA.64x32x16.F32 R40, gdesc[UR28], R40, gsb0 ;  /* 0x006000001c2879f0 */ /* 0x000fe20008000828 */
        /* <DEDUP_REMOVED lines=8> */
[----:B------:R-:W-:Y:S01]  /*1ce0*/  UMOV UR8, UR28 ;  /* 0x0000001c00087c82 */ /* 0x000fe20008000000 */
[----:B------:R-:W-:Y:S01]  /*1cf0*/  UMOV UR9, UR29 ;  /* 0x0000001d00097c82 */ /* 0x000fe20008000000 */
[----:B------:R-:W-:Y:S01]  /*1d00*/  UIADD3 UR5, UR4, 0x404, URZ ;  /* 0x0000040404057890 */ /* 0x000fe2000fffe03f */
[----:B------:R-:W-:-:S02]  /*1d10*/  WARPGROUP.DEPBAR.LE gsb0, 0x0 ;  /* 0x00008000000079c5 */ /* 0x000fc40000010000 */
[----:B------:R-:W-:-:S06]  /*1d20*/  WARPGROUP.ARRIVE ;  /* 0x00000000000079c5 */ /* 0x000fcc0000000000 */
[----:B------:R-:W-:Y:S01]  /*1d30*/  HGMMA.64x32x16.F32 R24, gdesc[UR28], R24, gsb0 ;  /* 0x006000001c1879f0 */ /* 0x000fe20008000818 */
[----:B------:R-:W-:Y:S01]  /*1d40*/  UIADD3 UR30, UR6, 0x404, URZ ;  /* 0x00000404061e7890 */ /* 0x000fe2000fffe03f */
[----:B------:R-:W-:Y:S01]  /*1d50*/  UMOV UR31, 0x40000040 ;  /* 0x40000040001f7882 */ /* 0x000fe20000000000 */
[----:B------:R-:W-:Y:S02]  /*1d60*/  WARPGROUP.DEPBAR.LE gsb0, 0x0 ;  /* 0x00008000000079c5 */ /* 0x000fe40000010000 */
        /* <DEDUP_REMOVED lines=27> */
[----:B------:R-:W-:Y:S01]  /*1f20*/  UMOV UR28, UR8 ;  /* 0x00000008001c7c82 */ /* 0x000fe20008000000 */
[----:B------:R-:W-:Y:S01]  /*1f30*/  UMOV UR29, UR9 ;  /* 0x00000009001d7c82 */ /* 0x000fe20008000000 */
[----:B------:R-:W-:-:S02]  /*1f40*/  WARPGROUP.DEPBAR.LE gsb0, 0x0 ;  /* 0x00008000000079c5 */ /* 0x000fc40000010000 */
        /* <DEDUP_REMOVED lines=29> */
[----:B------:R-:W-:Y:S01]  /*2120*/  HGMMA.64x32x16.F32 R56, gdesc[UR20], R56, gsb0 ;  /* 0x00600000143879f0 */ /* 0x000fe20008000838 */
[----:B------:R-:W-:Y:S02]  /*2130*/  UIADD3 UR20, UR6, 0x306, URZ ;  /* 0x0000030606147890 */ /* 0x000fe4000fffe03f */
        /* <DEDUP_REMOVED lines=33> */
[----:B------:R-:W-:-:S03]  /*2350*/  UIADD3 UR12, UR4, 0x406, URZ ;  /* 0x00000406040c7890 */ /* 0x000fc6000fffe03f */
[----:B------:R-:W-:Y:S01]  /*2360*/  UMOV UR4, UR8 ;  /* 0x0000000800047c82 */ /* 0x000fe20008000000 */
        /* <DEDUP_REMOVED lines=35> */
[----:B------:R-:W-:Y:S05]  /*25a0*/  @!P1 BRA `(.L_x_22) ;  /* 0x0000001000749947 */ /* 0x000fea0003800000 */
[----:B------:R-:W-:Y:S01]  /*25b0*/  UIADD3 UR26, UR37, 0x1, URZ ;  /* 0x00000001251a7890 */ /* 0x000fe2000fffe03f */
[----:B------:R-:W-:Y:S02]  /*25c0*/  IMAD.MOV.U32 R3, RZ, RZ, R0 ;  /* 0x000000ffff037224 */ /* 0x000fe400078e0000 */
[----:B-1----:R-:W-:Y:S01]  /*25d0*/  IMAD.U32 R4, RZ, RZ, UR37 ;  /* 0x00000025ff047e24 */ /* 0x002fe2000f8e00ff */
[----:B------:R-:W-:-:S04]  /*25e0*/  UISETP.NE.AND UP0, UPT, UR26, 0x5, UPT ;  /* 0x000000051a00788c */ /* 0x000fc8000bf05270 */
[----:B------:R-:W-:Y:S02]  /*25f0*/  USEL UR4, URZ, 0x1, UP0 ;  /* 0x000000013f047887 */ /* 0x000fe40008000000 */
[----:B------:R-:W-:Y:S02]  /*2600*/  USEL UR26, UR26, URZ, UP0 ;  /* 0x0000003f1a1a7287 */ /* 0x000fe40008000000 */
[----:B------:R-:W-:-:S06]  /*2610*/  ULOP3.LUT UR4, UR36, UR4, URZ, 0x3c, !UPT ;  /* 0x0000000424047292 */ /* 0x000fcc000f8e3c3f */
[----:B------:R-:W-:-:S07]  /*2620*/  IMAD.U32 R7, RZ, RZ, UR4 ;  /* 0x00000004ff077e24 */ /* 0x000fce000f8e00ff */
.L_x_29:
[----:B------:R-:W-:Y:S05]  /*2630*/  @!P0 BRA `(.L_x_23) ;  /* 0x0000000000048947 */ /* 0x000fea0003800000 */
[----:B------:R-:W-:Y:S01]  /*2640*/  BPT.TRAP 0x1 ;  /* 0x000000040000795c */ /* 0x000fe20000300000 */
.L_x_23:
[----:B------:R-:W-:Y:S01]  /*2650*/  ULEA UR4, UR26, UR39, 0x3 ;  /* 0x000000271a047291 */ /* 0x000fe2000f8e183f */
[----:B------:R-:W-:-:S08]  /*2660*/  SHF.L.U32 R5, R7, 0x1f, RZ ;  /* 0x0000001f07057819 */ /* 0x000fd000000006ff */
[----:B------:R0:W1:Y:S01]  /*2670*/  SYNCS.PHASECHK.TRANS64.TRYWAIT P1, [UR4], R5 ;  /* 0x00000005ff0075a7 */ /* 0x0000620008020144 */
[----:B------:R-:W-:Y:S05]  /*2680*/  @!P0 BRA `(.L_x_24) ;  /* 0x0000000000048947 */ /* 0x000fea0003800000 */
[----:B------:R-:W-:Y:S01]  /*2690*/  BPT.TRAP 0x1 ;  /* 0x000000040000795c */ /* 0x000fe20000300000 */
.L_x_24:
[----:B-1----:R-:W-:Y:S05]  /*26a0*/  @P1 BRA `(.L_x_25) ;  /* 0x0000000000081947 */ /* 0x002fea0003800000 */
[----:B------:R-:W1:Y:S02]  /*26b0*/  SYNCS.PHASECHK.TRANS64.TRYWAIT P1, [UR4], R5 ;  /* 0x00000005ff0075a7 */ /* 0x000e640008020144 */
[----:B-1----:R-:W-:Y:S05]  /*26c0*/  @!P1 BRA `(.L_x_26) ;  /* 0x000000cc00b89947 */ /* 0x002fea0003800000 */
.L_x_25:
[----:B------:R-:W-:Y:S01]  /*26d0*/  UIMAD UR27, UR26, 0x600, UR24 ;  /* 0x000006001a1b78a4 */ /* 0x000fe2000f8e0218 */
[----:B------:R-:W-:Y:S01]  /*26e0*/  WARPGROUP.ARRIVE ;  /* 0x00000000000079c5 */ /* 0x000fe20000000000 */
[----:B------:R-:W-:Y:S01]  /*26f0*/  UIMAD UR28, UR26, 0x500, UR25 ;  /* 0x000005001a1c78a4 */ /* 0x000fe2000f8e0219 */
[----:B------:R-:W-:Y:S01]  /*2700*/  UMOV UR9, 0x40000040 ;  /* 0x4000004000097882 */ /* 0x000fe20000000000 */
[----:B------:R-:W-:Y:S02]  /*2710*/  UMOV UR11, 0x40000040 ;  /* 0x40000040000b7882 */ /* 0x000fe40000000000 */
[----:B------:R-:W-:Y:S01]  /*2720*/  UIADD3 UR14, UR28, 0x100, URZ ;  /* 0x000001001c0e7890 */ /* 0x000fe2000fffe03f */
[----:B------:R-:W-:Y:S02]  /*2730*/  UMOV UR8, UR27 ;  /* 0x0000001b00087c82 */ /* 0x000fe40008000000 */
[----:B------:R-:W-:Y:S01]  /*2740*/  UMOV UR10, UR28 ;  /* 0x0000001c000a7c82 */ /* 0x000fe20008000000 */
[----:B------:R-:W-:Y:S01]  /*2750*/  UMOV UR12, UR8 ;  /* 0x00000008000c7c82 */ /* 0x000fe20008000000 */
[----:B------:R-:W-:Y:S01]  /*2760*/  HGMMA.64x32x16.F32 R168, gdesc[UR8], R168, gsb0 ;  /* 0x0060000008a879f0 */ /* 0x000fe200080008a8 */
[----:B------:R-:W-:Y:S01]  /*2770*/  UMOV UR13, UR9 ;  /* 0x00000009000d7c82 */ /* 0x000fe20008000000 */
        /* <DEDUP_REMOVED lines=15> */
[----:B------:R-:W-:-:S02]  /*2870*/  WARPGROUP.DEPBAR.LE gsb0, 0x0 ;  /* 0x00008000000079c5 */ /* 0x000fc40000010000 */
[----:B------:R-:W-:-:S06]  /*2880*/  WARPGROUP.ARRIVE ;  /* 0x00000000000079c5 */ /* 0x000fcc0000000000 */
[----:B------:R-:W-:Y:S01]  /*2890*/  HGMMA.64x32x16.F32 R136, gdesc[UR12], R136, gsb0 ;  /* 0x006000000c8879f0 */ /* 0x000fe20008000888 */
[----:B------:R-:W-:Y:S02]  /*28a0*/  UIADD3 UR12, UR27, 0x400, URZ ;  /* 0x000004001b0c7890 */ /* 0x000fe4000fffe03f */
        /* <DEDUP_REMOVED lines=19> */
[----:B------:R-:W-:Y:S01]  /*29e0*/  HGMMA.64x32x16.F32 R24, gdesc[UR4], R24, gsb0 ;  /* 0x00600000041879f0 */ /* 0x000fe20008000818 */
[----:B------:R-:W-:Y:S01]  /*29f0*/  UMOV UR6, UR10 ;  /* 0x0000000a00067c82 */ /* 0x000fe20008000000 */
[----:B------:R-:W-:Y:S01]  /*2a00*/  UMOV UR7, UR11 ;  /* 0x0000000b00077c82 */ /* 0x000fe20008000000 */
[----:B------:R-:W-:Y:S01]  /*2a10*/  UIADD3 UR10, UR28, 0x2, URZ ;  /* 0x000000021c0a7890 */ /* 0x000fe2000fffe03f */
[----:B------:R-:W-:Y:S01]  /*2a20*/  UMOV UR11, 0x40000040 ;  /* 0x40000040000b7882 */ /* 0x000fe20000000000 */
[----:B------:R-:W-:Y:S02]  /*2a30*/  WARPGROUP.DEPBAR.LE gsb0, 0x0 ;  /* 0x00008000000079c5 */ /* 0x000fe40000010000 */
[----:B------:R-:W-:-:S06]  /*2a40*/  WARPGROUP.ARRIVE ;  /* 0x00000000000079c5 */ /* 0x000fcc0000000000 */
[----:B------:R-:W-:Y:S01]  /*2a50*/  HGMMA.64x32x16.F32 R56, gdesc[UR20], R56, gsb0 ;  /* 0x00600000143879f0 */ /* 0x000fe20008000838 */
[----:B------:R-:W-:Y:S01]  /*2a60*/  UIADD3 UR22, UR28, 0x302, URZ ;  /* 0x000003021c167890 */ /* 0x000fe2000fffe03f */
[----:B------:R-:W-:Y:S01]  /*2a70*/  UMOV UR20, UR8 ;  /* 0x0000000800147c82 */ /* 0x000fe20008000000 */
[----:B------:R-:W-:Y:S01]  /*2a80*/  UMOV UR21, UR9 ;  /* 0x0000000900157c82 */ /* 0x000fe20008000000 */
        /* <DEDUP_REMOVED lines=187> */
[----:B------:R-:W-:Y:S01]  /*3640*/  BPT.TRAP 0x1 ;  /* 0x000000040000795c */ /* 0x000fe20000300000 */
.L_x_27:
[----:B------:R-:W-:-:S13]  /*3650*/  ISETP.NE.AND P1, PT, R16, RZ, PT ;  /* 0x000000ff1000720c */ /* 0x000fda0003f25270 */
[----:B01----:R-:W-:-:S05]  /*3660*/  @P1 LEA R5, R4, UR39, 0x3 ;  /* 0x0000002704051c11 */ /* 0x003fca000f8e18ff */
[----:B------:R-:W-:-:S05]  /*3670*/  @P1 VIADD R6, R5, 0x28 ;  /* 0x0000002805061836 */ /* 0x000fca0000000000 */
[----:B------:R-:W-:-:S04]  /*3680*/  @P1 PRMT R6, R17, 0x654, R6 ;  /* 0x0000065411061816 */ /* 0x000fc80000000006 */
[----:B------:R0:W-:Y:S01]  /*3690*/  @P1 SYNCS.ARRIVE.TRANS64.RED.A1T0 RZ, [R6+URZ], RZ ;  /* 0x000000ff06ff19a7 */ /* 0x0001e2000810043f */
[----:B------:R-:W-:-:S13]  /*36a0*/  ISETP.GT.U32.AND P1, PT, R18, 0x1, PT ;  /* 0x000000011200780c */ /* 0x000fda0003f24070 */
[----:B0-----:R-:W-:Y:S05]  /*36b0*/  @P1 BRA `(.L_x_28) ;  /* 0x0000000000041947 */ /* 0x001fea0003800000 */
[----:B------:R-:W-:Y:S01]  /*36c0*/  BPT.TRAP 0x1 ;  /* 0x000000040000795c */ /* 0x000fe20000300000 */
.L_x_28:
[----:B------:R-:W-:Y:S01]  /*36d0*/  UIADD3 UR26, UR26, 0x1, URZ ;  /* 0x000000011a1a7890 */ /* 0x000fe2000fffe03f */
[C---:B------:R-:W-:Y:S01]  /*36e0*/  ISETP.GT.AND P2, PT, R3.reuse, 0x1, PT ;  /* 0x000000010300780c */ /* 0x040fe20003f44270 */
[----:B------:R-:W-:Y:S02]  /*36f0*/  VIADD R4, R4, 0x1 ;  /* 0x0000000104047836 */ /* 0x000fe40000000000 */
[----:B------:R-:W-:Y:S01]  /*3700*/  UISETP.NE.AND UP0, UPT, UR26, 0x5, UPT ;  /* 0x000000051a00788c */ /* 0x000fe2000bf05270 */
[----:B------:R-:W-:Y:S02]  /*3710*/  VIADD R3, R3, 0xffffffff ;  /* 0xffffffff03037836 */ /* 0x000fe40000000000 */
[C---:B------:R-:W-:Y:S01]  /*3720*/  ISETP.NE.AND P1, PT, R4.reuse, 0x5, PT ;  /* 0x000000050400780c */ /* 0x040fe20003f25270 */
[----:B------:R-:W-:Y:S02]  /*3730*/  USEL UR4, URZ, 0x1, UP0 ;  /* 0x000000013f047887 */ /* 0x000fe40008000000 */
[----:B------:R-:W-:Y:S01]  /*3740*/  USEL UR26, UR26, URZ, UP0 ;  /* 0x0000003f1a1a7287 */ /* 0x000fe20008000000 */
[----:B------:R-:W-:-:S03]  /*3750*/  SEL R4, R4, RZ, P1 ;  /* 0x000000ff04047207 */ /* 0x000fc60000800000 */
[----:B------:R-:W-:Y:S01]  /*3760*/  LOP3.LUT R7, R7, UR4, RZ, 0x3c, !PT ;  /* 0x0000000407077c12 */ /* 0x000fe2000f8e3cff */
[----:B------:R-:W-:Y:S07]  /*3770*/  @P2 BRA `(.L_x_29) ;  /* 0xffffffec00ac2947 */ /* 0x000fee000383ffff */
.L_x_22:
[----:B------:R-:W0:Y:S02]  /*3780*/  LDC R3, c[0x0][0x28c] ;  /* 0x0000a300ff037b82 */ /* 0x000e240000000800 */
[----:B0-----:R-:W-:-:S13]  /*3790*/  ISETP.GE.AND P1, PT, R3, 0x1, PT ;  /* 0x000000010300780c */ /* 0x001fda0003f26270 */
[----:B------:R-:W-:Y:S05]  /*37a0*/  @!P1 BRA `(.L_x_30) ;  /* 0x0000000000389947 */ /* 0x000fea0003800000 */
[----:B------:R-:W-:Y:S05]  /*37b0*/  @!P0 BRA `(.L_x_31) ;  /* 0x0000000000048947 */ /* 0x000fea0003800000 */
[----:B------:R-:W-:Y:S01]  /*37c0*/  BPT.TRAP 0x1 ;  /* 0x000000040000795c */ /* 0x000fe20000300000 */
.L_x_31:
[----:B------:R-:W-:-:S13]  /*37d0*/  ISETP.NE.AND P0, PT, R16, RZ, PT ;  /* 0x000000ff1000720c */ /* 0x000fda0003f05270 */
[----:B------:R-:W-:-:S04]  /*37e0*/  @P0 VIADD R0, R0, UR37 ;  /* 0x0000002500000c36 */ /* 0x000fc80008000000 */
[----:B-1----:R-:W-:-:S05]  /*37f0*/  @P0 IMAD.WIDE.U32 R4, R0, -0x33333333, RZ ;  /* 0xcccccccd00040825 */ /* 0x002fca00078e00ff */
[----:B------:R-:W-:-:S05]  /*3800*/  @P0 SHF.R.U32.HI R5, RZ, 0x2, R5 ;  /* 0x00000002ff050819 */ /* 0x000fca0000011605 */
[----:B------:R-:W-:-:S05]  /*3810*/  @P0 IMAD R0, R5, -0x5, R0 ;  /* 0xfffffffb05000824 */ /* 0x000fca00078e0200 */
[----:B------:R-:W-:-:S05]  /*3820*/  @P0 LEA R0, R0, UR39, 0x3 ;  /* 0x0000002700000c11 */ /* 0x000fca000f8e18ff */
[----:B------:R-:W-:-:S05]  /*3830*/  @P0 VIADD R0, R0, 0x28 ;  /* 0x0000002800000836 */ /* 0x000fca0000000000 */
[----:B------:R-:W-:-:S04]  /*3840*/  @P0 PRMT R0, R17, 0x654, R0 ;  /* 0x0000065411000816 */ /* 0x000fc80000000000 */
[----:B------:R0:W-:Y:S01]  /*3850*/  @P0 SYNCS.ARRIVE.TRANS64.RED.A1T0 RZ, [R0+URZ], RZ ;  /* 0x000000ff00ff09a7 */ /* 0x0001e2000810043f */
[----:B------:R-:W-:-:S13]  /*3860*/  ISETP.GT.U32.AND P0, PT, R18, 0x1, PT ;  /* 0x000000011200780c */ /* 0x000fda0003f04070 */
[----:B0-----:R-:W-:Y:S05]  /*3870*/  @P0 BRA `(.L_x_30) ;  /* 0x0000000000040947 */ /* 0x001fea0003800000 */
[----:B------:R-:W-:Y:S01]  /*3880*/  BPT.TRAP 0x1 ;  /* 0x000000040000795c */ /* 0x000fe20000300000 */
.L_x_30:
[----:B------:R-:W2:Y:S01]  /*3890*/  LDL.LU R7, [R1+0x4] ;  /* 0x0000040001077983 */ /* 0x000ea20000300800 */
[----:B------:R-:W0:Y:S01]  /*38a0*/  LDC R8, c[0x0][0x288] ;  /* 0x0000a200ff087b82 */ /* 0x000e220000000800 */
[----:B------:R-:W3:Y:S01]  /*38b0*/  S2R R9, SR_TID.X ;  /* 0x0000000000097919 */ /* 0x000ee20000002100 */
[----:B------:R-:W-:Y:S01]  /*38c0*/  UIADD3 UR37, UR38, UR37, URZ ;  /* 0x0000002526257290 */ /* 0x000fe2000fffe03f */
[----:B------:R-:W-:Y:S01]  /*38d0*/  ULDC UR7, c[0x0][0x284] ;  /* 0x0000a10000077ab9 */ /* 0x000fe20000000800 */
[----:B------:R-:W4:Y:S02]  /*38e0*/  LDL.LU R10, [R1] ;  /* 0x00000000010a7983 */ /* 0x000f240000300800 */
[----:B------:R-:W-:Y:S01]  /*38f0*/  UISETP.GT.U32.AND UP0, UPT, UR37, 0x4, UPT ;  /* 0x000000042500788c */ /* 0x000fe2000bf04070 */
[----:B------:R-:W-:Y:S01]  /*3900*/  SHF.R.S32.HI R13, RZ, 0x1f, R19 ;  /* 0x0000001fff0d7819 */ /* 0x000fe20000011413 */
[----:B------:R-:W-:Y:S01]  /*3910*/  UISETP.GE.U32.AND UP1, UPT, UR38, 0x5, UPT ;  /* 0x000000052600788c */ /* 0x000fe2000bf26070 */
[----:B------:R-:W-:Y:S01]  /*3920*/  IMAD.MOV.U32 R199, RZ, RZ, RZ ;  /* 0x000000ffffc77224 */ /* 0x000fe200078e00ff */
[----:B------:R-:W-:Y:S01]  /*3930*/  UISETP.LT.U32.AND UP0, UPT, UR38, 0x5, UP0 ;  /* 0x000000052600788c */ /* 0x000fe20008701070 */
[----:B------:R-:W-:Y:S01]  /*3940*/  ULDC.64 UR8, c[0x0][0x5d0] ;  /* 0x0001740000087ab9 */ /* 0x000fe20000000a00 */
[----:B------:R-:W-:-:S02]  /*3950*/  UIMAD.WIDE.U32 UR4, UR37, -0x33333333, URZ ;  /* 0xcccccccd250478a5 */ /* 0x000fc4000f8e003f */
[----:B------:R-:W-:Y:S02]  /*3960*/  USEL UR6, URZ, 0x1, !UP0 ;  /* 0x000000013f067887 */ /* 0x000fe4000c000000 */
[----:B------:R-:W-:Y:S02]  /*3970*/  USHF.R.U32.HI UR4, URZ, 0x2, UR5 ;  /* 0x000000023f047899 */ /* 0x000fe40008011605 */
[----:B------:R-:W-:Y:S02]  /*3980*/  ULOP3.LUT UR36, UR36, UR6, URZ, 0x3c, !UPT ;  /* 0x0000000624247292 */ /* 0x000fe4000f8e3c3f */
[----:B------:R-:W-:Y:S02]  /*3990*/  UIMAD UR37, UR4, -0x5, UR37 ;  /* 0xfffffffb042578a4 */ /* 0x000fe4000f8e0225 */
[----:B------:R-:W-:Y:S01]  /*39a0*/  @UP1 ULOP3.LUT UR36, UR36, 0x1, UR4, 0x78, !UPT ;  /* 0x0000000124241892 */ /* 0x000fe2000f8e7804 */
[--C-:B---3--:R-:W-:Y:S01]  /*39b0*/  SHF.R.U32.HI R0, RZ, 0x2, R9.reuse ;  /* 0x00000002ff007819 */ /* 0x108fe20000011609 */
[----:B------:R-:W-:Y:S01]  /*39c0*/  IMAD.SHL.U32 R186, R9, 0x2, RZ ;  /* 0x0000000209ba7824 */ /* 0x000fe200078e00ff */
[----:B-1----:R-:W-:-:S02]  /*39d0*/  SHF.R.U32.HI R5, RZ, 0x7, R9 ;  /* 0x00000007ff057819 */ /* 0x002fc40000011609 */
[----:B------:R-:W-:Y:S02]  /*39e0*/  LOP3.LUT R4, R9, 0x60, RZ, 0xc0, !PT ;  /* 0x0000006009047812 */ /* 0x000fe400078ec0ff */
[----:B------:R-:W-:Y:S02]  /*39f0*/  LOP3.LUT R3, R0, 0x7, RZ, 0xc0, !PT ;  /* 0x0000000700037812 */ /* 0x000fe400078ec0ff */
[----:B------:R-:W-:Y:S02]  /*3a00*/  LOP3.LUT R0, R5, 0x1, RZ, 0xc0, !PT ;  /* 0x0000000105007812 */ /* 0x000fe400078ec0ff */
[----:B------:R-:W-:-:S03]  /*3a10*/  SHF.R.U32.HI R4, RZ, 0x1, R4 ;  /* 0x00000001ff047819 */ /* 0x000fc60000011604 */
[----:B------:R-:W-:Y:S01]  /*3a20*/  IMAD.SHL.U32 R6, R0, 0x40, RZ ;  /* 0x0000004000067824 */ /* 0x000fe200078e00ff */
[----:B------:R-:W-:-:S04]  /*3a30*/  IADD3 R5, RZ, -R4, -R3 ;  /* 0x80000004ff057210 */ /* 0x000fc80007ffe803 */
[----:B------:R-:W-:Y:S01]  /*3a40*/  LOP3.LUT R3, R6, 0x40, R3, 0xe2, !PT ;  /* 0x0000004006037812 */ /* 0x000fe200078ee203 */
[----:B------:R-:W-:Y:S01]  /*3a50*/  IMAD R6, R0, -0x40, R5 ;  /* 0xffffffc000067824 */ /* 0x000fe200078e0205 */
[----:B------:R-:W-:Y:S02]  /*3a60*/  LOP3.LUT R0, R9, 0x3, RZ, 0xc0, !PT ;  /* 0x0000000309007812 */ /* 0x000fe400078ec0ff */
[----:B------:R-:W-:Y:S01]  /*3a70*/  LOP3.LUT R198, R3, R4, RZ, 0xfc, !PT ;  /* 0x0000000403c67212 */ /* 0x000fe200078efcff */
[----:B------:R-:W-:Y:S02]  /*3a80*/  IMAD R4, R13, UR8, RZ ;  /* 0x000000080d047c24 */ /* 0x000fe4000f8e02ff */
[----:B0-----:R-:W-:Y:S02]  /*3a90*/  IMAD R0, R0, -0x2, R8 ;  /* 0xfffffffe00007824 */ /* 0x001fe400078e0208 */
[----:B------:R-:W-:Y:S02]  /*3aa0*/  IMAD R11, R19, UR9, R4 ;  /* 0x00000009130b7c24 */ /* 0x000fe4000f8e0204 */
[----:B--2---:R-:W-:-:S04]  /*3ab0*/  IMAD R7, R7, 0xa0, RZ ;  /* 0x000000a007077824 */ /* 0x004fc800078e02ff */
[----:B------:R-:W-:Y:S01]  /*3ac0*/  IMAD.IADD R20, R0, 0x1, -R7 ;  /* 0x0000000100147824 */ /* 0x000fe200078e0a07 */
[C---:B------:R-:W-:Y:S01]  /*3ad0*/  ISETP.GE.AND P0, PT, R7.reuse, R8, PT ;  /* 0x000000080700720c */ /* 0x040fe20003f06270 */
[----:B------:R-:W-:Y:S01]  /*3ae0*/  IMAD.MOV.U32 R0, RZ, RZ, -0x1 ;  /* 0xffffffffff007424 */ /* 0x000fe200078e00ff */
[----:B------:R-:W-:Y:S01]  /*3af0*/  LOP3.LUT R186, R7, 0x6, R186, 0xf8, !PT ;  /* 0x0000000607ba7812 */ /* 0x000fe200078ef8ba */
[C---:B----4-:R-:W-:Y:S02]  /*3b00*/  IMAD R9, R10.reuse, 0xc0, RZ ;  /* 0x000000c00a097824 */ /* 0x050fe400078e02ff */
[----:B------:R-:W-:Y:S01]  /*3b10*/  IMAD.WIDE R198, R10, 0xc0, R198 ;  /* 0x000000c00ac67825 */ /* 0x000fe200078e02c6 */
[----:B------:R-:W-:Y:S02]  /*3b20*/  SHF.R.S32.HI R187, RZ, 0x1f, R186 ;  /* 0x0000001fffbb7819 */ /* 0x000fe400000114ba */
[C---:B------:R-:W-:Y:S02]  /*3b30*/  ISETP.GE.OR P0, PT, R9.reuse, UR7, P0 ;  /* 0x0000000709007c0c */ /* 0x040fe40008706670 */
[----:B------:R-:W-:Y:S01]  /*3b40*/  IADD3 R3, -R9, UR7, R6 ;  /* 0x0000000709037c10 */ /* 0x000fe2000fffe106 */
[----:B------:R-:W-:-:S04]  /*3b50*/  IMAD.WIDE.U32 R4, R19, UR8, R186 ;  /* 0x0000000813047c25 */ /* 0x000fc8000f8e00ba */
[----:B------:R-:W-:-:S06]  /*3b60*/  IMAD.IADD R5, R5, 0x1, R11 ;  /* 0x0000000105057824 */ /* 0x000fcc00078e020b */
[----:B------:R-:W-:Y:S05]  /*3b70*/  @P0 BRA `(.L_x_32) ;  /* 0x0000009c00080947 */ /* 0x000fea0003800000 */
[----:B------:R-:W0:Y:S01]  /*3b80*/  LDC.64 R8, c[0x0][0x5c8] ;  /* 0x00017200ff087b82 */ /* 0x000e220000000a00 */
[----:B-----5:R-:W-:Y:S01]  /*3b90*/  FSETP.NEU.AND P2, PT, R184, RZ, PT ;  /* 0x000000ffb800720b */ /* 0x020fe20003f4d000 */
[----:B------:R-:W-:Y:S01]  /*3ba0*/  BSSY B0, `(.L_x_32) ;  /* 0x00009bf000007945 */ /* 0x000fe20003800000 */
[----:B------:R-:W-:-:S04]  /*3bb0*/  ISETP.GT.AND P0, PT, R20, RZ, PT ;  /* 0x000000ff1400720c */ /* 0x000fc80003f04270 */
[----:B------:R-:W-:Y:S01]  /*3bc0*/  ISETP.GT.AND P1, PT, R3, RZ, P0 ;  /* 0x000000ff0300720c */ /* 0x000fe20000724270 */
[-C--:B0-----:R-:W-:Y:S02]  /*3bd0*/  IMAD R6, R199, R8.reuse, RZ ;  /* 0x00000008c7067224 */ /* 0x081fe400078e02ff */
[----:B------:R-:W-:-:S04]  /*3be0*/  IMAD.WIDE.U32 R10, R198, R8, R4 ;  /* 0x00000008c60a7225 */ /* 0x000fc800078e0004 */
[----:B------:R-:W-:-:S04]  /*3bf0*/  IMAD R5, R198, R9, R6 ;  /* 0x00000009c6057224 */ /* 0x000fc800078e0206 */
[----:B------:R-:W-:Y:S01]  /*3c00*/  IMAD.IADD R203, R11, 0x1, R5 ;  /* 0x000000010bcb7824 */ /* 0x000fe200078e0205 */
[----:B------:R-:W-:Y:S06]  /*3c10*/  @!P2 BRA `(.L_x_33) ;  /* 0x0000006c0070a947 */ /* 0x000fec0003800000 */
[----:B------:R-:W0:Y:S01]  /*3c20*/  LDC.64 R188, c[0x0][0x5b8] ;  /* 0x00016e00ffbc7b82 */ /* 0x000e220000000a00 */
[----:B------:R-:W-:-:S07]  /*3c30*/  ULDC.64 UR4, c[0x0][0x5c0] ;  /* 0x0001700000047ab9 */ /* 0x000fce0000000a00 */
[----:B------:R-:W1:Y:S08]  /*3c40*/  LDC.64 R194, c[0x0][0x5b0] ;  /* 0x00016c00ffc27b82 */ /* 0x000e700000000a00 */
[----:B------:R-:W2:Y:S01]  /*3c50*/  LDC.64 R14, c[0x0][0x5a8] ;  /* 0x00016a00ff0e7b82 */ /* 0x000ea20000000a00 */
[-C--:B0-----:R-:W-:Y:S02]  /*3c60*/  IMAD R4, R13, R188.reuse, RZ ;  /* 0x000000bc0d047224 */ /* 0x081fe400078e02ff */
[----:B------:R-:W-:-:S04]  /*3c70*/  IMAD.WIDE.U32 R190, R19, R188, R186 ;  /* 0x000000bc13be7225 */ /* 0x000fc800078e00ba */
[----:B------:R-:W-:Y:S02]  /*3c80*/  IMAD R201, R19, R189, R4 ;  /* 0x000000bd13c97224 */ /* 0x000fe400078e0204 */
[-C--:B-1----:R-:W-:Y:S02]  /*3c90*/  IMAD R4, R199, R194.reuse, RZ ;  /* 0x000000c2c7047224 */ /* 0x082fe400078e02ff */
[----:B------:R-:W-:Y:S02]  /*3ca0*/  IMAD.IADD R193, R191, 0x1, R201 ;  /* 0x00000001bfc17824 */ /* 0x000fe400078e02c9 */
[----:B------:R-:W-:Y:S02]  /*3cb0*/  IMAD.MOV.U32 R192, RZ, RZ, R190 ;  /* 0x000000ffffc07224 */ /* 0x000fe400078e00be */
[C---:B------:R-:W-:Y:S02]  /*3cc0*/  IMAD R21, R198.reuse, R195, R4 ;  /* 0x000000c3c6157224 */ /* 0x040fe400078e0204 */
[----:B------:R-:W-:-:S04]  /*3cd0*/  IMAD.WIDE.U32 R4, R198, R194, R192 ;  /* 0x000000c2c6047225 */ /* 0x000fc800078e00c0 */
[----:B------:R-:W-:Y:S01]  /*3ce0*/  IMAD.IADD R5, R5, 0x1, R21 ;  /* 0x0000000105057824 */ /* 0x000fe200078e0215 */
[----:B--2---:R-:W-:-:S04]  /*3cf0*/  LEA R196, P2, R4, R14, 0x1 ;  /* 0x0000000e04c47211 */ /* 0x004fc800078408ff */
[----:B------:R-:W-:-:S05]  /*3d00*/  LEA.HI.X R197, R4, R15, R5, 0x1, P2 ;  /* 0x0000000f04c57211 */ /* 0x000fca00010f0c05 */
[----:B------:R0:W2:Y:S01]  /*3d10*/  @P1 LDG.E.LTC128B.U16 R11, desc[UR40][R196.64] ;  /* 0x00000028c40b1981 */ /* 0x0000a2000c1e1520 */
[----:B------:R-:W-:Y:S01]  /*3d20*/  LEA R6, P2, R10, UR4, 0x1 ;  /* 0x000000040a067c11 */ /* 0x000fe2000f8408ff */
[----:B------:R-:W-:Y:S01]  /*3d30*/  IMAD.WIDE.U32 R4, R198, R194, R186 ;  /* 0x000000c2c6047225 */ /* 0x000fe200078e00ba */
[----:B------:R-:W-:Y:S01]  /*3d40*/  ISETP.GT.AND P5, PT, R20, 0x1, PT ;  /* 0x000000011400780c */ /* 0x000fe20003fa4270 */
[----:B------:R-:W-:Y:S01]  /*3d50*/  BSSY B1, `(.L_x_34) ;  /* 0x0000014000017945 */ /* 0x000fe20003800000 */
[----:B------:R-:W-:Y:S01]  /*3d60*/  LOP3.LUT R2, R2, 0xfffffffd, RZ, 0xc0, !PT ;  /* 0xfffffffd02027812 */ /* 0x000fe200078ec0ff */
[----:B------:R-:W-:Y:S02]  /*3d70*/  IMAD.IADD R5, R21, 0x1, R5 ;  /* 0x0000000115057824 */ /* 0x000fe400078e0205 */
[----:B------:R-:W-:Y:S01]  /*3d80*/  IMAD.WIDE.U32 R12, R19, R188, R4 ;  /* 0x000000bc130c7225 */ /* 0x000fe200078e0004 */
[----:B0-----:R-:W-:-:S03]  /*3d90*/  SHF.L.U64.HI R197, R194, 0x3, R195 ;  /* 0x00000003c2c57819 */ /* 0x001fc600000102c3 */
[----:B------:R-:W-:Y:S01]  /*3da0*/  IMAD.IADD R5, R201, 0x1, R13 ;  /* 0x00000001c9057824 */ /* 0x000fe200078e020d */
[----:B------:R-:W-:Y:S01]  /*3db0*/  LEA R4, P3, R12, R14, 0x1 ;  /* 0x0000000e0c047211 */ /* 0x000fe200078608ff */
[----:B------:R-:W-:Y:S02]  /*3dc0*/  IMAD.SHL.U32 R196, R194, 0x8, RZ ;  /* 0x00000008c2c47824 */ /* 0x000fe400078e00ff */
[----:B------:R-:W-:Y:S02]  /*3dd0*/  @P5 LOP3.LUT R2, R2, 0x2, RZ, 0xfc, !PT ;  /* 0x0000000202025812 */ /* 0x000fe400078efcff */
[----:B------:R-:W-:Y:S01]  /*3de0*/  LEA.HI.X R5, R12, R15, R5, 0x1, P3 ;  /* 0x0000000f0c057211 */ /* 0x000fe200018f0c05 */
[----:B--2---:R-:W-:Y:S01]  /*3df0*/  HADD2.F32 R7, -RZ, R11.H0_H0 ;  /* 0x2000000bff077230 */ /* 0x004fe20000004100 */
[----:B------:R-:W-:-:S04]  /*3e00*/  PRMT R12, R11, 0x7610, R12 ;  /* 0x000076100b0c7816 */ /* 0x000fc8000000000c */
[----:B------:R-:W-:-:S04]  /*3e10*/  FMUL R7, R7, R184 ;  /* 0x000000b807077220 */ /* 0x000fc80000400000 */
[----:B------:R-:W-:Y:S01]  /*3e20*/  FFMA R168, R168, R185, R7 ;  /* 0x000000b9a8a87223 */ /* 0x000fe20000000007 */
[----:B------:R-:W-:Y:S02]  /*3e30*/  LEA.HI.X R7, R10, UR5, R203, 0x1, P2 ;  /* 0x000000050a077c11 */ /* 0x000fe400090f0ccb */
[----:B------:R-:W-:Y:S02]  /*3e40*/  ISETP.GT.AND P2, PT, R3, RZ, P5 ;  /* 0x000000ff0300720c */ /* 0x000fe40002f44270 */
[----:B------:R-:W-:-:S05]  /*3e50*/  F2FP.F16.F32.PACK_AB R168, RZ, R168 ;  /* 0x000000a8ffa8723e */ /* 0x000fca00000000ff */
[----:B------:R0:W-:Y:S06]  /*3e60*/  @P1 STG.E.U16 desc[UR40][R6.64], R168 ;  /* 0x000000a806001986 */ /* 0x0001ec000c101528 */
[----:B------:R-:W-:Y:S05]  /*3e70*/  @!P2 BRA `(.L_x_35) ;  /* 0x000000000004a947 */ /* 0x000fea0003800000 */
[----:B------:R1:W5:Y:S02]  /*3e80*/  LDG.E.LTC128B.U16 R12, desc[UR40][R4.64+0x2] ;  /* 0x00000228040c7981 */ /* 0x000364000c1e1520 */
.L_x_35:
[----:B------:R-:W-:Y:S05]  /*3e90*/  BSYNC B1 ;  /* 0x0000000000017941 */ /* 0x000fea0003800000 */
.L_x_34:
[----:B-----5:R-:W-:Y:S01]  /*3ea0*/  HADD2.F32 R13, -RZ, R12.H0_H0 ;  /* 0x2000000cff0d7230 */ /* 0x020fe20000004100 */
[----:B------:R-:W-:Y:S01]  /*3eb0*/  ISETP.GT.AND P1, PT, R3, 0x8, P0 ;  /* 0x000000080300780c */ /* 0x000fe20000724270 */
[----:B------:R-:W-:-:S04]  /*3ec0*/  IMAD.WIDE.U32 R10, R198, R194, R196 ;  /* 0x000000c2c60a7225 */ /* 0x000fc800078e00c4 */
[----:B0-----:R-:W-:Y:S01]  /*3ed0*/  FMUL R168, R13, R184 ;  /* 0x000000b80da87220 */ /* 0x001fe20000400000 */
[----:B------:R-:W-:Y:S01]  /*3ee0*/  IMAD.IADD R21, R21, 0x1, R11 ;  /* 0x0000000115157824 */ /* 0x000fe200078e020b */
[----:B------:R-:W-:Y:S02]  /*3ef0*/  IADD3 R11, P3, R190, R10, RZ ;  /* 0x0000000abe0b7210 */ /* 0x000fe40007f7e0ff */
[----:B------:R-:W-:-:S03]  /*3f00*/  FFMA R168, R169, R185, R168 ;  /* 0x000000b9a9a87223 */ /* 0x000fc600000000a8 */
[----:B------:R-:W-:Y:S01]  /*3f10*/  IMAD.X R204, R21, 0x1, R193, P3 ;  /* 0x0000000115cc7824 */ /* 0x000fe200018e06c1 */
[C---:B------:R-:W-:Y:S02]  /*3f20*/  LEA R202, P3, R11.reuse, R14, 0x1 ;  /* 0x0000000e0bca7211 */ /* 0x040fe400078608ff */
[----:B------:R-:W-:Y:S02]  /*3f30*/  F2FP.F16.F32.PACK_AB R168, RZ, R168 ;  /* 0x000000a8ffa8723e */ /* 0x000fe400000000ff */
[--C-:B------:R-:W-:Y:S02]  /*3f40*/  LEA.HI.X R203, R11, R15, R204.reuse, 0x1, P3 ;  /* 0x0000000f0bcb7211 */ /* 0x100fe400018f0ccc */
[----:B------:R-:W-:Y:S02]  /*3f50*/  PRMT R13, R168, 0x7610, R13 ;  /* 0x00007610a80d7816 */ /* 0x000fe4000000000d */
[----:B------:R-:W-:-:S03]  /*3f60*/  PRMT R204, R12, 0x7610, R204 ;  /* 0x000076100ccc7816 */ /* 0x000fc600000000cc */
[----:B------:R0:W-:Y:S04]  /*3f70*/  @P2 STG.E.U16 desc[UR40][R6.64+0x2], R13 ;  /* 0x0000020d06002986 */ /* 0x0001e8000c101528 */
[----:B------:R-:W2:Y:S01]  /*3f80*/  @P1 LDG.E.LTC128B.U16 R204, desc[UR40][R202.64] ;  /* 0x00000028cacc1981 */ /* 0x000ea2000c1e1520 */
[----:B------:R-:W-:Y:S01]  /*3f90*/  IADD3 R168, P2, R186, R10, RZ ;  /* 0x0000000abaa87210 */ /* 0x000fe20007f5e0ff */
[----:B------:R-:W-:Y:S01]  /*3fa0*/  BSSY B1, `(.L_x_36) ;  /* 0x0000012000017945 */ /* 0x000fe20003800000 */
[----:B------:R-:W-:-:S03]  /*3fb0*/  SHF.L.U64.HI R189, R8, 0x4, R9 ;  /* 0x0000000408bd7819 */ /* 0x000fc60000010209 */
[----:B------:R-:W-:Y:S01]  /*3fc0*/  IMAD.X R169, R187, 0x1, R21, P2 ;  /* 0x00000001bba97824 */ /* 0x000fe200010e0615 */
[----:B------:R-:W-:Y:S01]  /*3fd0*/  ISETP.GT.AND P2, PT, R3, 0x8, P5 ;  /* 0x000000080300780c */ /* 0x000fe20002f44270 */
[----:B------:R-:W-:Y:S02]  /*3fe0*/  IMAD.SHL.U32 R21, R8, 0x10, RZ ;  /* 0x0000001008157824 */ /* 0x000fe400078e00ff */
[----:B------:R-:W-:-:S03]  /*3ff0*/  IMAD.WIDE.U32 R168, R19, R188, R168 ;  /* 0x000000bc13a87225 */ /* 0x000fc600078e00a8 */
[----:B------:R-:W-:Y:S01]  /*4000*/  IADD3 R12, P3, R21, R6, RZ ;  /* 0x00000006150c7210 */ /* 0x000fe20007f7e0ff */
[----:B------:R-:W-:Y:S01]  /*4010*/  IMAD.IADD R169, R201, 0x1, R169 ;  /* 0x00000001c9a97824 */ /* 0x000fe200078e02a9 */
[----:B------:R-:W-:-:S03]  /*4020*/  LEA R10, P4, R168, R14, 0x1 ;  /* 0x0000000ea80a7211 */ /* 0x000fc600078808ff */
[----:B0-----:R-:W-:Y:S02]  /*4030*/  IMAD.X R13, R189, 0x1, R7, P3 ;  /* 0x00000001bd0d7824 */ /* 0x001fe400018e0607 */
[----:B--2---:R-:W-:-:S05]  /*4040*/  HADD2.F32 R11, -RZ, R204.H0_H0 ;  /* 0x200000ccff0b7230 */ /* 0x004fca0000004100 */
[----:B------:R-:W-:-:S04]  /*4050*/  FMUL R11, R11, R184 ;  /* 0x000000b80b0b7220 */ /* 0x000fc80000400000 */
[----:B------:R-:W-:-:S05]  /*4060*/  FFMA R11, R170, R185, R11 ;  /* 0x000000b9aa0b7223 */ /* 0x000fca000000000b */
[----:B------:R-:W-:Y:S02]  /*4070*/  F2FP.F16.F32.PACK_AB R170, RZ, R11 ;  /* 0x0000000bffaa723e */ /* 0x000fe400000000ff */
[----:B------:R-:W-:-:S03]  /*4080*/  LEA.HI.X R11, R168, R15, R169, 0x1, P4 ;  /* 0x0000000fa80b7211 */ /* 0x000fc600020f0ca9 */
[----:B------:R0:W-:Y:S01]  /*4090*/  @P1 STG.E.U16 desc[UR40][R12.64], R170 ;  /* 0x000000aa0c001986 */ /* 0x0001e2000c101528 */
[----:B------:R-:W-:Y:S05]  /*40a0*/  @!P2 BRA `(.L_x_37) ;  /* 0x000000000004a947 */ /* 0x000fea0003800000 */
[----:B------:R2:W5:Y:S02]  /*40b0*/  LDG.E.LTC128B.U16 R204, desc[UR40][R10.64+0x2] ;  /* 0x000002280acc7981 */ /* 0x000564000c1e1520 */
.L_x_37:
[----:B------:R-:W-:Y:S05]  /*40c0*/  BSYNC B1 ;  /* 0x0000000000017941 */ /* 0x000fea0003800000 */
.L_x_36:
[----:B-----5:R-:W-:Y:S01]  /*40d0*/  HADD2.F32 R169, -RZ, R204.H0_H0 ;  /* 0x200000ccffa97230 */ /* 0x020fe20000004100 */
[----:B------:R-:W-:Y:S01]  /*40e0*/  ISETP.GT.AND P3, PT, R20, 0x8, PT ;  /* 0x000000081400780c */ /* 0x000fe20003f64270 */
[----:B------:R-:W-:Y:S01]  /*40f0*/  BSSY B1, `(.L_x_38) ;  /* 0x000000a000017945 */ /* 0x000fe20003800000 */
[----:B------:R-:W-:Y:S02]  /*4100*/  LOP3.LUT R2, R2, 0xfffffffb, RZ, 0xc0, !PT ;  /* 0xfffffffb02027812 */ /* 0x000fe400078ec0ff */
[----:B------:R-:W-:Y:S01]  /*4110*/  FMUL R168, R169, R184 ;  /* 0x000000b8a9a87220 */ /* 0x000fe20000400000 */
[----:B------:R-:W-:-:S03]  /*4120*/  ISETP.GT.AND P1, PT, R3, RZ, P3 ;  /* 0x000000ff0300720c */ /* 0x000fc60001f24270 */
[----:B------:R-:W-:-:S05]  /*4130*/  FFMA R168, R171, R185, R168 ;  /* 0x000000b9aba87223 */ /* 0x000fca00000000a8 */
[----:B------:R-:W-:Y:S02]  /*4140*/  F2FP.F16.F32.PACK_AB R168, RZ, R168 ;  /* 0x000000a8ffa8723e */ /* 0x000fe400000000ff */
[----:B------:R-:W-:-:S03]  /*4150*/  @P3 LOP3.LUT R2, R2, 0x4, RZ, 0xfc, !PT ;  /* 0x0000000402023812 */ /* 0x000fc600078efcff */
[----:B------:R3:W-:Y:S01]  /*4160*/  @P2 STG.E.U16 desc[UR40][R12.64+0x2], R168 ;  /* 0x000002a80c002986 */ /* 0x0007e2000c101528 */
[----:B------:R-:W-:Y:S05]  /*4170*/  @!P1 BRA `(.L_x_39) ;  /* 0x0000000000049947 */ /* 0x000fea0003800000 */
[----:B------:R4:W5:Y:S02]  /*4180*/  LDG.E.LTC128B.U16 R204, desc[UR40][R4.64+0x10] ;  /* 0x0000102804cc7981 */ /* 0x000964000c1e1520 */
.L_x_39:
[----:B------:R-:W-:Y:S05]  /*4190*/  BSYNC B1 ;  /* 0x0000000000017941 */ /* 0x000fea0003800000 */
.L_x_38:
        /* <DEDUP_REMOVED lines=12> */
.L_x_41:
[----:B------:R-:W-:Y:S05]  /*4260*/  BSYNC B1 ;  /* 0x0000000000017941 */ /* 0x000fea0003800000 */
.L_x_40:
[----:B0----5:R-:W-:Y:S01]  /*4270*/  HADD2.F32 R169, -RZ, R204.H0_H0 ;  /* 0x200000ccffa97230 */ /* 0x021fe20000004100 */
[----:B------:R-:W-:Y:S01]  /*4280*/  ISETP.GT.AND P1, PT, R3, 0x8, P3 ;  /* 0x000000080300780c */ /* 0x000fe20001f24270 */
[----:B------:R-:W-:Y:S03]  /*4290*/  BSSY B1, `(.L_x_42) ;  /* 0x0000007000017945 */ /* 0x000fe60003800000 */
[----:B---3--:R-:W-:-:S04]  /*42a0*/  FMUL R168, R169, R184 ;  /* 0x000000b8a9a87220 */ /* 0x008fc80000400000 */
[----:B------:R-:W-:-:S05]  /*42b0*/  FFMA R168, R173, R185, R168 ;  /* 0x000000b9ada87223 */ /* 0x000fca00000000a8 */
[----:B------:R-:W-:-:S05]  /*42c0*/  F2FP.F16.F32.PACK_AB R168, RZ, R168 ;  /* 0x000000a8ffa8723e */ /* 0x000fca00000000ff */
[----:B------:R0:W-:Y:S01]  /*42d0*/  @P2 STG.E.U16 desc[UR40][R6.64+0x12], R168 ;  /* 0x000012a806002986 */ /* 0x0001e2000c101528 */
[----:B------:R-:W-:Y:S05]  /*42e0*/  @!P1 BRA `(.L_x_43) ;  /* 0x0000000000049947 */ /* 0x000fea0003800000 */
[----:B------:R3:W5:Y:S02]  /*42f0*/  LDG.E.LTC128B.U16 R204, desc[UR40][R10.64+0x10] ;  /* 0x000010280acc7981 */ /* 0x000764000c1e1520 */
.L_x_43:
[----:B------:R-:W-:Y:S05]  /*4300*/  BSYNC B1 ;  /* 0x0000000000017941 */ /* 0x000fea0003800000 */
.L_x_42:
[----:B-----5:R-:W-:Y:S01]  /*4310*/  HADD2.F32 R169, -RZ, R204.H0_H0 ;  /* 0x200000ccffa97230 */ /* 0x020fe20000004100 */
[----:B------:R-:W-:Y:S01]  /*4320*/  ISETP.GT.AND P2, PT, R3, 0x8, P6 ;  /* 0x000000080300780c */ /* 0x000fe20003744270 */
[----:B------:R-:W-:Y:S03]  /*4330*/  BSSY B1, `(.L_x_44) ;  /* 0x0000008000017945 */ /* 0x000fe60003800000 */
[----:B------:R-:W-:-:S04]  /*4340*/  FMUL R169, R169, R184 ;  /* 0x000000b8a9a97220 */ /* 0x000fc80000400000 */
[----:B------:R-:W-:Y:S01]  /*4350*/  FFMA R169, R174, R185, R169 ;  /* 0x000000b9aea97223 */ /* 0x000fe200000000a9 */
[----:B------:R-:W-:-:S04]  /*4360*/  PRMT R174, R204, 0x7610, R174 ;  /* 0x00007610ccae7816 */ /* 0x000fc800000000ae */
[----:B------:R-:W-:-:S05]  /*4370*/  F2FP.F16.F32.PACK_AB R169, RZ, R169 ;  /* 0x000000a9ffa9723e */ /* 0x000fca00000000ff */
[----:B------:R0:W-:Y:S01]  /*4380*/  @P1 STG.E.U16 desc[UR40][R12.64+0x10], R169 ;  /* 0x000010a90c001986 */ /* 0x0001e2000c101528 */
[----:B------:R-:W-:Y:S05]  /*4390*/  @!P2 BRA `(.L_x_45) ;  /* 0x000000000004a947 */ /* 0x000fea0003800000 */
[----:B------:R0:W5:Y:S02]  /*43a0*/  LDG.E.LTC128B.U16 R174, desc[UR40][R10.64+0x12] ;  /* 0x000012280aae7981 */ /* 0x000164000c1e1520 */
.L_x_45:
[----:B------:R-:W-:Y:S05]  /*43b0*/  BSYNC B1 ;  /* 0x0000000000017941 */ /* 0x000fea0003800000 */
.L_x_44:
[----:B0----5:R-:W-:Y:S01]  /*43c0*/  HADD2.F32 R169, -RZ, R174.H0_H0 ;  /* 0x200000aeffa97230 */ /* 0x021fe20000004100 */
[----:B------:R-:W-:Y:S01]  /*43d0*/  IADD3 R203, P1, R198, 0x80, RZ ;  /* 0x00000080c6cb7810 */ /* 0x000fe20007f3e0ff */
[----:B------:R-:W-:Y:S01]  /*43e0*/  BSSY B1, `(.L_x_46) ;  /* 0x000000a000017945 */ /* 0x000fe20003800000 */
[----:B------:R-:W-:Y:S02]  /*43f0*/  ISETP.GT.AND P4, PT, R20, 0x10, PT ;  /* 0x000000101400780c */ /* 0x000fe40003f84270 */
[----:B------:R-:W-:Y:S01]  /*4400*/  FMUL R168, R169, R184 ;  /* 0x000000b8a9a87220 */ /* 0x000fe20000400000 */
[----:B------:R-:W-:Y:S01]  /*4410*/  IMAD.X R199, RZ, RZ, R199, P1 ;  /* 0x000000ffffc77224 */ /* 0x000fe200008e06c7 */
[----:B------:R-:W-:Y:S02]  /*4420*/  ISETP.GT.AND P1, PT, R3, RZ, P4 ;  /* 0x000000ff0300720c */ /* 0x000fe40002724270 */
[----:B------:R-:W-:-:S05]  /*4430*/  FFMA R168, R175, R185, R168 ;  /* 0x000000b9afa87223 */ /* 0x000fca00000000a8 */
[----:B------:R-:W-:-:S05]  /*4440*/  F2FP.F16.F32.PACK_AB R168, RZ, R168 ;  /* 0x000000a8ffa8723e */ /* 0x000fca00000000ff */
[----:B------:R0:W-:Y:S01]  /*4450*/  @P2 STG.E.U16 desc[UR40][R12.64+0x12], R168 ;  /* 0x000012a80c002986 */ /* 0x0001e2000c101528 */
[----:B------:R-:W-:Y:S05]  /*4460*/  @!P1 BRA `(.L_x_47) ;  /* 0x0000000000049947 */ /* 0x000fea0003800000 */
[----:B------:R0:W5:Y:S02]  /*4470*/  LDG.E.LTC128B.U16 R174, desc[UR40][R4.64+0x20] ;  /* 0x0000202804ae7981 */ /* 0x000164000c1e1520 */
.L_x_47:
[----:B------:R-:W-:Y:S05]  /*4480*/  BSYNC B1 ;  /* 0x0000000000017941 */ /* 0x000fea0003800000 */
.L_x_46:
[----:B-----5:R-:W-:Y:S01]  /*4490*/  HADD2.F32 R169, -RZ, R174.H0_H0 ;  /* 0x200000aeffa97230 */ /* 0x020fe20000004100 */
[----:B------:R-:W-:Y:S01]  /*44a0*/  ISETP.GT.AND P3, PT, R20, 0x11, PT ;  /* 0x000000111400780c */ /* 0x000fe20003f64270 */
[-C--:B0-----:R-:W-:Y:S01]  /*44b0*/  IMAD R168, R199, R194.reuse, RZ ;  /* 0x000000c2c7a87224 */ /* 0x081fe200078e02ff */
[----:B------:R-:W-:Y:S01]  /*44c0*/  BSSY B1, `(.L_x_48) ;  /* 0x0000020000017945 */ /* 0x000fe20003800000 */
[----:B------:R-:W-:-:S04]  /*44d0*/  IMAD.WIDE.U32 R170, R203, R194, R186 ;  /* 0x000000c2cbaa7225 */ /* 0x000fc800078e00ba */
[----:B------:R-:W-:Y:S01]  /*44e0*/  FMUL R169, R169, R184 ;  /* 0x000000b8a9a97220 */ /* 0x000fe20000400000 */
[----:B------:R-:W-:-:S03]  /*44f0*/  IMAD R175, R203, R195, R168 ;  /* 0x000000c3cbaf7224 */ /* 0x000fc600078e02a8 */
[----:B------:R-:W-:Y:S01]  /*4500*/  FFMA R169, R176, R185, R169 ;  /* 0x000000b9b0a97223 */ /* 0x000fe200000000a9 */
[----:B------:R-:W-:-:S04]  /*4510*/  IMAD.IADD R171, R175, 0x1, R171 ;  /* 0x00000001afab7824 */ /* 0x000fc800078e02ab */
[----:B------:R-:W-:Y:S01]  /*4520*/  F2FP.F16.F32.PACK_AB R172, RZ, R169 ;  /* 0x000000a9ffac723e */ /* 0x000fe200000000ff */
[----:B------:R-:W-:-:S03]  /*4530*/  IMAD.WIDE.U32 R168, R203, R194, R192 ;  /* 0x000000c2cba87225 */ /* 0x000fc600078e00c0 */
[----:B------:R-:W-:Y:S01]  /*4540*/  PRMT R176, R172, 0x7610, R176 ;  /* 0x00007610acb07816 */ /* 0x000fe200000000b0 */
[----:B------:R-:W-:-:S04]  /*4550*/  IMAD.WIDE.U32 R172, R19, R188, R170 ;  /* 0x000000bc13ac7225 */ /* 0x000fc800078e00aa */
[----:B------:R-:W-:Y:S01]  /*4560*/  IMAD.IADD R169, R169, 0x1, R175 ;  /* 0x00000001a9a97824 */ /* 0x000fe200078e02af */
[----:B------:R0:W-:Y:S01]  /*4570*/  @P1 STG.E.U16 desc[UR40][R6.64+0x20], R176 ;  /* 0x000020b006001986 */ /* 0x0001e2000c101528 */
[----:B------:R-:W-:Y:S01]  /*4580*/  LEA R170, P1, R168, R14, 0x1 ;  /* 0x0000000ea8aa7211 */ /* 0x000fe200078208ff */
[----:B------:R-:W-:-:S03]  /*4590*/  IMAD.WIDE.U32 R194, R203, R194, R196 ;  /* 0x000000c2cbc27225 */ /* 0x000fc600078e00c4 */
[----:B------:R-:W-:Y:S01]  /*45a0*/  LEA.HI.X R171, R168, R15, R169, 0x1, P1 ;  /* 0x0000000fa8ab7211 */ /* 0x000fe200008f0ca9 */
[----:B------:R-:W-:Y:S01]  /*45b0*/  IMAD.IADD R169, R201, 0x1, R173 ;  /* 0x00000001c9a97824 */ /* 0x000fe200078e02ad */
[----:B------:R-:W-:Y:S01]  /*45c0*/  LEA R168, P1, R172, R14, 0x1 ;  /* 0x0000000eaca87211 */ /* 0x000fe200078208ff */
[----:B------:R-:W-:-:S03]  /*45d0*/  IMAD.IADD R175, R175, 0x1, R195 ;  /* 0x00000001afaf7824 */ /* 0x000fc600078e02c3 */
[----:B------:R-:W-:Y:S02]  /*45e0*/  LEA.HI.X R169, R172, R15, R169, 0x1, P1 ;  /* 0x0000000faca97211 */ /* 0x000fe400008f0ca9 */
[----:B------:R-:W-:-:S05]  /*45f0*/  IADD3 R190, P1, R190, R194, RZ ;  /* 0x000000c2bebe7210 */ /* 0x000fca0007f3e0ff */
[----:B------:R-:W-:Y:S01]  /*4600*/  IMAD.X R192, R175, 0x1, R193, P1 ;  /* 0x00000001afc07824 */ /* 0x000fe200008e06c1 */
[----:B------:R-:W-:-:S05]  /*4610*/  IADD3 R186, P1, R186, R194, RZ ;  /* 0x000000c2baba7210 */ /* 0x000fca0007f3e0ff */
[----:B------:R-:W-:Y:S01]  /*4620*/  IMAD.X R187, R187, 0x1, R175, P1 ;  /* 0x00000001bbbb7824 */ /* 0x000fe200008e06af */
[----:B------:R-:W-:Y:S01]  /*4630*/  LEA R172, P1, R190, R14, 0x1 ;  /* 0x0000000ebeac7211 */ /* 0x000fe200078208ff */
[----:B------:R-:W-:-:S03]  /*4640*/  IMAD.WIDE.U32 R186, R19, R188, R186 ;  /* 0x000000bc13ba7225 */ /* 0x000fc600078e00ba */
[----:B------:R-:W-:Y:S01]  /*4650*/  LEA.HI.X R173, R190, R15, R192, 0x1, P1 ;  /* 0x0000000fbead7211 */ /* 0x000fe200008f0cc0 */
[----:B------:R-:W-:Y:S01]  /*4660*/  IMAD.IADD R201, R201, 0x1, R187 ;  /* 0x00000001c9c97824 */ /* 0x000fe200078e02bb */
[----:B------:R-:W-:-:S04]  /*4670*/  LEA R14, P1, R186, R14, 0x1 ;  /* 0x0000000eba0e7211 */ /* 0x000fc800078208ff */
[----:B------:R-:W-:Y:S02]  /*4680*/  LEA.HI.X R15, R186, R15, R201, 0x1, P1 ;  /* 0x0000000fba0f7211 */ /* 0x000fe400008f0cc9 */
[----:B------:R-:W-:-:S13]  /*4690*/  ISETP.GT.AND P1, PT, R3, RZ, P3 ;  /* 0x000000ff0300720c */ /* 0x000fda0001f24270 */
[----:B0-----:R-:W-:Y:S05]  /*46a0*/  @!P1 BRA `(.L_x_49) ;  /* 0x0000000000049947 */ /* 0x001fea0003800000 */
[----:B------:R0:W5:Y:S02]  /*46b0*/  LDG.E.LTC128B.U16 R174, desc[UR40][R4.64+0x22] ;  /* 0x0000222804ae7981 */ /* 0x000164000c1e1520 */
.L_x_49:
[----:B------:R-:W-:Y:S05]  /*46c0*/  BSYNC B1 ;  /* 0x0000000000017941 */ /* 0x000fea0003800000 */
.L_x_48:
[----:B-----5:R-:W-:Y:S01]  /*46d0*/  HADD2.F32 R19, -RZ, R174.H0_H0 ;  /* 0x200000aeff137230 */ /* 0x020fe20000004100 */
[----:B------:R-:W-:Y:S04]  /*46e0*/  BSSY B1, `(.L_x_50) ;  /* 0x0000008000017945 */ /* 0x000fe80003800000 */
[----:B------:R-:W-:-:S04]  /*46f0*/  FMUL R176, R19, R184 ;  /* 0x000000b813b07220 */ /* 0x000fc80000400000 */
[----:B------:R-:W-:-:S05]  /*4700*/  FFMA R176, R177, R185, R176 ;  /* 0x000000b9b1b07223 */ /* 0x000fca00000000b0 */
[----:B------:R-:W-:-:S05]  /*4710*/  F2FP.F16.F32.PACK_AB R176, RZ, R176 ;  /* 0x000000b0ffb0723e */ /* 0x000fca00000000ff */
[----:B------:R0:W-:Y:S01]  /*4720*/  @P1 STG.E.U16 desc[UR40][R6.64+0x22], R176 ;  /* 0x000022b006001986 */ /* 0x0001e2000c101528 */
[----:B------:R-:W-:-:S13]  /*4730*/  ISETP.GT.AND P1, PT, R3, 0x8, P4 ;  /* 0x000000080300780c */ /* 0x000fda0002724270 */
[----:B0-----:R-:W-:Y:S05]  /*4740*/  @!P1 BRA `(.L_x_51) ;  /* 0x0000000000049947 */ /* 0x001fea0003800000 */
[----:B------:R0:W5:Y:S02]  /*4750*/  LDG.E.LTC128B.U16 R174, desc[UR40][R10.64+0x20] ;  /* 0x000020280aae7981 */ /* 0x000164000c1e1520 */
.L_x_51:
[----:B------:R-:W-:Y:S05]  /*4760*/  BSYNC B1 ;  /* 0x0000000000017941 */ /* 0x000fea0003800000 */
.L_x_50:
        /* <DEDUP_REMOVED lines=9> */
.L_x_53:
[----:B------:R-:W-:Y:S05]  /*4800*/  BSYNC B1 ;  /* 0x0000000000017941 */ /* 0x000fea0003800000 */
.L_x_52:
[----:B-----5:R-:W-:Y:S01]  /*4810*/  HADD2.F32 R19, -RZ, R174.H0_H0 ;  /* 0x200000aeff137230 */ /* 0x020fe20000004100 */
[----:B------:R-:W-:Y:S01]  /*4820*/  ISETP.GT.AND P2, PT, R20, 0x18, PT ;  /* 0x000000181400780c */ /* 0x000fe20003f44270 */
[----:B------:R-:W-:Y:S03]  /*4830*/  BSSY B1, `(.L_x_54) ;  /* 0x0000008000017945 */ /* 0x000fe60003800000 */
[----:B------:R-:W-:-:S04]  /*4840*/  FMUL R176, R19, R184 ;  /* 0x000000b813b07220 */ /* 0x000fc80000400000 */
[----:B------:R-:W-:-:S05]  /*4850*/  FFMA R176, R179, R185, R176 ;  /* 0x000000b9b3b07223 */ /* 0x000fca00000000b0 */
[----:B------:R-:W-:-:S05]  /*4860*/  F2FP.F16.F32.PACK_AB R176, RZ, R176 ;  /* 0x000000b0ffb0723e */ /* 0x000fca00000000ff */
[----:B------:R0:W-:Y:S01]  /*4870*/  @P1 STG.E.U16 desc[UR40][R12.64+0x22], R176 ;  /* 0x000022b00c001986 */ /* 0x0001e2000c101528 */
[----:B------:R-:W-:-:S13]  /*4880*/  ISETP.GT.AND P1, PT, R3, RZ, P2 ;  /* 0x000000ff0300720c */ /* 0x000fda0001724270 */
[----:B0-----:R-:W-:Y:S05]  /*4890*/  @!P1 BRA `(.L_x_55) ;  /* 0x0000000000049947 */ /* 0x001fea0003800000 */
[----:B------:R0:W5:Y:S02]  /*48a0*/  LDG.E.LTC128B.U16 R174, desc[UR40][R4.64+0x30] ;  /* 0x0000302804ae7981 */ /* 0x000164000c1e1520 */
.L_x_55:
[----:B------:R-:W-:Y:S05]  /*48b0*/  BSYNC B1 ;  /* 0x0000000000017941 */ /* 0x000fea0003800000 */
.L_x_54:
[----:B-----5:R-:W-:Y:S01]  /*48c0*/  HADD2.F32 R19, -RZ, R174.H0_H0 ;  /* 0x200000aeff137230 */ /* 0x020fe20000004100 */
[----:B------:R-:W-:Y:S04]  /*48d0*/  BSSY B1, `(.L_x_56) ;  /* 0x0000009000017945 */ /* 0x000fe80003800000 */
[----:B------:R-:W-:-:S04]  /*48e0*/  FMUL R19, R19, R184 ;  /* 0x000000b813137220 */ /* 0x000fc80000400000 */
[----:B------:R-:W-:-:S05]  /*48f0*/  FFMA R19, R180, R185, R19 ;  /* 0x000000b9b4137223 */ /* 0x000fca0000000013 */
[----:B------:R-:W-:-:S05]  /*4900*/  F2FP.F16.F32.PACK_AB R19, RZ, R19 ;  /* 0x00000013ff13723e */ /* 0x000fca00000000ff */
[----:B------:R0:W-:Y:S01]  /*4910*/  @P1 STG.E.U16 desc[UR40][R6.64+0x30], R19 ;  /* 0x0000301306001986 */ /* 0x0001e2000c101528 */
[----:B------:R-:W-:-:S04]  /*4920*/  ISETP.GT.AND P1, PT, R20, 0x19, PT ;  /* 0x000000191400780c */ /* 0x000fc80003f24270 */
[----:B------:R-:W-:-:S13]  /*4930*/  ISETP.GT.AND P5, PT, R3, RZ, P1 ;  /* 0x000000ff0300720c */ /* 0x000fda0000fa4270 */
[----:B0-----:R-:W-:Y:S05]  /*4940*/  @!P5 BRA `(.L_x_57) ;  /* 0x000000000004d947 */ /* 0x001fea0003800000 */
[----:B------:R0:W5:Y:S02]  /*4950*/  LDG.E.LTC128B.U16 R174, desc[UR40][R4.64+0x32] ;  /* 0x0000322804ae7981 */ /* 0x000164000c1e1520 */
.L_x_57:
[----:B------:R-:W-:Y:S05]  /*4960*/  BSYNC B1 ;  /* 0x0000000000017941 */ /* 0x000fea0003800000 */
.L_x_56:
        /* <DEDUP_REMOVED lines=9> */
.L_x_59:
[----:B------:R-:W-:Y:S05]  /*4a00*/  BSYNC B1 ;  /* 0x0000000000017941 */ /* 0x000fea0003800000 */
.L_x_58:
        /* <DEDUP_REMOVED lines=9> */
.L_x_61:
[----:B------:R-:W-:Y:S05]  /*4aa0*/  BSYNC B1 ;  /* 0x0000000000017941 */ /* 0x000fea0003800000 */
.L_x_60:
[----:B-----5:R-:W-:Y:S01]  /*4ab0*/  HADD2.F32 R19, -RZ, R174.H0_H0 ;  /* 0x200000aeff137230 */ /* 0x020fe20000004100 */
[----:B------:R-:W-:-:S04]  /*4ac0*/  SHF.L.U64.HI R175, R8, 0x8, R9 ;  /* 0x0000000808af7819 */ /* 0x000fc80000010209 */
[----:B------:R-:W-:Y:S01]  /*4ad0*/  FMUL R176, R19, R184 ;  /* 0x000000b813b07220 */ /* 0x000fe20000400000 */
[----:B------:R-:W-:-:S03]  /*4ae0*/  IMAD.SHL.U32 R19, R8, 0x100, RZ ;  /* 0x0000010008137824 */ /* 0x000fc600078e00ff */
[----:B------:R-:W-:-:S05]  /*4af0*/  FFMA R176, R183, R185, R176 ;  /* 0x000000b9b7b07223 */ /* 0x000fca00000000b0 */
[----:B------:R-:W-:-:S05]  /*4b00*/  F2FP.F16.F32.PACK_AB R176, RZ, R176 ;  /* 0x000000b0ffb0723e */ /* 0x000fca00000000ff */
[----:B------:R0:W-:Y:S01]  /*4b10*/  @P5 STG.E.U16 desc[UR40][R12.64+0x32], R176 ;  /* 0x000032b00c005986 */ /* 0x0001e2000c101528 */
[----:B------:R-:W-:-:S05]  /*4b20*/  IADD3 R8, P5, R19, R6, RZ ;  /* 0x0000000613087210 */ /* 0x000fca0007fbe0ff */
[----:B------:R-:W-:Y:S01]  /*4b30*/  IMAD.X R9, R175, 0x1, R7, P5 ;  /* 0x00000001af097824 */ /* 0x000fe200028e0607 */
[----:B------:R-:W-:-:S13]  /*4b40*/  ISETP.GT.AND P5, PT, R3, 0x80, P0 ;  /* 0x000000800300780c */ /* 0x000fda00007a4270 */
[----:B------:R-:W2:Y:S01]  /*4b50*/  @P5 LDG.E.LTC128B.U16 R174, desc[UR40][R170.64] ;  /* 0x00000028aaae5981 */ /* 0x000ea2000c1e1520 */
[----:B------:R-:W-:Y:S01]  /*4b60*/  BSSY B1, `(.L_x_62) ;  /* 0x000000a000017945 */ /* 0x000fe20003800000 */
[----:B--2---:R-:W-:-:S05]  /*4b70*/  HADD2.F32 R177, -RZ, R174.H0_H0 ;  /* 0x200000aeffb17230 */ /* 0x004fca0000004100 */
[----:B------:R-:W-:-:S04]  /*4b80*/  FMUL R177, R177, R184 ;  /* 0x000000b8b1b17220 */ /* 0x000fc80000400000 */
[----:B------:R-:W-:-:S05]  /*4b90*/  FFMA R177, R152, R185, R177 ;  /* 0x000000b998b17223 */ /* 0x000fca00000000b1 */
[----:B------:R-:W-:-:S05]  /*4ba0*/  F2FP.F16.F32.PACK_AB R177, RZ, R177 ;  /* 0x000000b1ffb1723e */ /* 0x000fca00000000ff */
[----:B------:R0:W-:Y:S01]  /*4bb0*/  @P5 STG.E.U16 desc[UR40][R8.64], R177 ;  /* 0x000000b108005986 */ /* 0x0001e2000c101528 */
[----:B------:R-:W-:-:S04]  /*4bc0*/  LOP3.LUT P5, RZ, R2, 0x2, RZ, 0xc0, !PT ;  /* 0x0000000202ff7812 */ /* 0x000fc800078ac0ff */
[----:B------:R-:W-:-:S13]  /*4bd0*/  ISETP.GT.AND P5, PT, R3, 0x80, P5 ;  /* 0x000000800300780c */ /* 0x000fda0002fa4270 */
[----:B0-----:R-:W-:Y:S05]  /*4be0*/  @!P5 BRA `(.L_x_63) ;  /* 0x000000000004d947 */ /* 0x001fea0003800000 */
[----:B------:R0:W5:Y:S02]  /*4bf0*/  LDG.E.LTC128B.U16 R174, desc[UR40][R168.64+0x2] ;  /* 0x00000228a8ae7981 */ /* 0x000164000c1e1520 */
.L_x_63:
[----:B------:R-:W-:Y:S05]  /*4c00*/  BSYNC B1 ;  /* 0x0000000000017941 */ /* 0x000fea0003800000 */
.L_x_62:
[----:B-----5:R-:W-:Y:S01]  /*4c10*/  HADD2.F32 R171, -RZ, R174.H0_H0 ;  /* 0x200000aeffab7230 */ /* 0x020fe20000004100 */
[----:B------:R-:W-:Y:S01]  /*4c20*/  ISETP.GT.AND P0, PT, R3, 0x88, P0 ;  /* 0x000000880300780c */ /* 0x000fe20000704270 */
[----:B------:R-:W-:Y:S03]  /*4c30*/  BSSY B1, `(.L_x_64) ;  /* 0x000000a000017945 */ /* 0x000fe60003800000 */
[----:B------:R-:W-:-:S04]  /*4c40*/  FMUL R152, R171, R184 ;  /* 0x000000b8ab987220 */ /* 0x000fc80000400000 */
[----:B------:R-:W-:-:S05]  /*4c50*/  FFMA R152, R153, R185, R152 ;  /* 0x000000b999987223 */ /* 0x000fca0000000098 */
[----:B------:R-:W-:-:S04]  /*4c60*/  F2FP.F16.F32.PACK_AB R152, RZ, R152 ;  /* 0x00000098ff98723e */ /* 0x000fc800000000ff */
[----:B------:R-:W-:-:S05]  /*4c70*/  PRMT R153, R152, 0x7610, R153 ;  /* 0x0000761098997816 */ /* 0x000fca0000000099 */
[----:B------:R2:W-:Y:S01]  /*4c80*/  @P5 STG.E.U16 desc[UR40][R8.64+0x2], R153 ;  /* 0x0000029908005986 */ /* 0x0005e2000c101528 */
[----:B------:R-:W-:-:S05]  /*4c90*/  IADD3 R152, P5, R8, R21, RZ ;  /* 0x0000001508987210 */ /* 0x000fca0007fbe0ff */
[----:B--2---:R-:W-:Y:S01]  /*4ca0*/  IMAD.X R153, R9, 0x1, R189, P5 ;  /* 0x0000000109997824 */ /* 0x004fe200028e06bd */
[----:B------:R-:W-:Y:S07]  /*4cb0*/  @!P0 BRA `(.L_x_65) ;  /* 0x0000000000048947 */ /* 0x000fee0003800000 */
[----:B------:R2:W5:Y:S02]  /*4cc0*/  LDG.E.LTC128B.U16 R174, desc[UR40][R172.64] ;  /* 0x00000028acae7981 */ /* 0x000564000c1e1520 */
.L_x_65:
[----:B------:R-:W-:Y:S05]  /*4cd0*/  BSYNC B1 ;  /* 0x0000000000017941 */ /* 0x000fea0003800000 */
.L_x_64:
[----:B-----5:R-:W-:Y:S01]  /*4ce0*/  HADD2.F32 R171, -RZ, R174.H0_H0 ;  /* 0x200000aeffab7230 */ /* 0x020fe20000004100 */
[----:B------:R-:W-:Y:S01]  /*4cf0*/  LOP3.LUT P5, RZ, R2, 0x2, RZ, 0xc0, !PT ;  /* 0x0000000202ff7812 */ /* 0x000fe200078ac0ff */
[----:B------:R-:W-:Y:S03]  /*4d00*/  BSSY B1, `(.L_x_66) ;  /* 0x0000008000017945 */ /* 0x000fe60003800000 */
[----:B------:R-:W-:-:S04]  /*4d10*/  FMUL R171, R171, R184 ;  /* 0x000000b8abab7220 */ /* 0x000fc80000400000 */
[----:B------:R-:W-:-:S05]  /*4d20*/  FFMA R171, R154, R185, R171 ;  /* 0x000000b99aab7223 */ /* 0x000fca00000000ab */
[----:B------:R-:W-:-:S05]  /*4d30*/  F2FP.F16.F32.PACK_AB R171, RZ, R171 ;  /* 0x000000abffab723e */ /* 0x000fca00000000ff */
[----:B------:R0:W-:Y:S01]  /*4d40*/  @P0 STG.E.U16 desc[UR40][R152.64], R171 ;  /* 0x000000ab98000986 */ /* 0x0001e2000c101528 */
[----:B------:R-:W-:-:S13]  /*4d50*/  ISETP.GT.AND P0, PT, R3, 0x88, P5 ;  /* 0x000000880300780c */ /* 0x000fda0002f04270 */
[----:B0-----:R-:W-:Y:S05]  /*4d60*/  @!P0 BRA `(.L_x_67) ;  /* 0x0000000000048947 */ /* 0x001fea0003800000 */
[----:B------:R0:W5:Y:S02]  /*4d70*/  LDG.E.LTC128B.U16 R174, desc[UR40][R14.64+0x2] ;  /* 0x000002280eae7981 */ /* 0x000164000c1e1520 */
.L_x_67:
[----:B------:R-:W-:Y:S05]  /*4d80*/  BSYNC B1 ;  /* 0x0000000000017941 */ /* 0x000fea0003800000 */
.L_x_66:
        /* <DEDUP_REMOVED lines=10> */
.L_x_69:
[----:B------:R-:W-:Y:S05]  /*4e30*/  BSYNC B1 ;  /* 0x0000000000017941 */ /* 0x000fea0003800000 */
.L_x_68:
        /* <DEDUP_REMOVED lines=9> */
.L_x_71:
[----:B------:R-:W-:Y:S05]  /*4ed0*/  BSYNC B1 ;  /* 0x0000000000017941 */ /* 0x000fea0003800000 */
.L_x_70:
        /* <DEDUP_REMOVED lines=9> */
.L_x_73:
[----:B------:R-:W-:Y:S05]  /*4f70*/  BSYNC B1 ;  /* 0x0000000000017941 */ /* 0x000fea0003800000 */
.L_x_72:
[----:B-----5:R-:W-:Y:S01]  /*4f80*/  HADD2.F32 R155, -RZ, R174.H0_H0 ;  /* 0x200000aeff9b7230 */ /* 0x020fe20000004100 */
[----:B------:R-:W-:Y:S01]  /*4f90*/  ISETP.GT.AND P5, PT, R3, 0x88, P6 ;  /* 0x000000880300780c */ /* 0x000fe200037a4270 */
[----:B------:R-:W-:Y:S03]  /*4fa0*/  BSSY B1, `(.L_x_74) ;  /* 0x0000007000017945 */ /* 0x000fe60003800000 */
[----:B------:R-:W-:-:S04]  /*4fb0*/  FMUL R155, R155, R184 ;  /* 0x000000b89b9b7220 */ /* 0x000fc80000400000 */
[----:B------:R-:W-:-:S05]  /*4fc0*/  FFMA R155, R158, R185, R155 ;  /* 0x000000b99e9b7223 */ /* 0x000fca000000009b */
[----:B------:R-:W-:-:S05]  /*4fd0*/  F2FP.F16.F32.PACK_AB R155, RZ, R155 ;  /* 0x0000009bff9b723e */ /* 0x000fca00000000ff */
[----:B------:R0:W-:Y:S01]  /*4fe0*/  @P0 STG.E.U16 desc[UR40][R152.64+0x10], R155 ;  /* 0x0000109b98000986 */ /* 0x0001e2000c101528 */
[----:B------:R-:W-:Y:S05]  /*4ff0*/  @!P5 BRA `(.L_x_75) ;  /* 0x000000000004d947 */ /* 0x000fea0003800000 */
[----:B------:R0:W5:Y:S02]  /*5000*/  LDG.E.LTC128B.U16 R174, desc[UR40][R14.64+0x12] ;  /* 0x000012280eae7981 */ /* 0x000164000c1e1520 */
.L_x_75:
[----:B------:R-:W-:Y:S05]  /*5010*/  BSYNC B1 ;  /* 0x0000000000017941 */ /* 0x000fea0003800000 */
.L_x_74:
[----:B0----5:R-:W-:Y:S01]  /*5020*/  HADD2.F32 R155, -RZ, R174.H0_H0 ;  /* 0x200000aeff9b7230 */ /* 0x021fe20000004100 */
        /* <DEDUP_REMOVED lines=8> */
.L_x_77:
[----:B------:R-:W-:Y:S05]  /*50b0*/  BSYNC B1 ;  /* 0x0000000000017941 */ /* 0x000fea0003800000 */
.L_x_76:
        /* <DEDUP_REMOVED lines=9> */
.L_x_79:
[----:B------:R-:W-:Y:S05]  /*5150*/  BSYNC B1 ;  /* 0x0000000000017941 */ /* 0x000fea0003800000 */
.L_x_78:
        /* <DEDUP_REMOVED lines=9> */
.L_x_81:
[----:B------:R-:W-:Y:S05]  /*51f0*/  BSYNC B1 ;  /* 0x0000000000017941 */ /* 0x000fea0003800000 */
.L_x_80:
        /* <DEDUP_REMOVED lines=9> */
.L_x_83:
[----:B------:R-:W-:Y:S05]  /*5290*/  BSYNC B1 ;  /* 0x0000000000017941 */ /* 0x000fea0003800000 */
.L_x_82:
        /* <DEDUP_REMOVED lines=9> */
.L_x_85:
[----:B------:R-:W-:Y:S05]  /*5330*/  BSYNC B1 ;  /* 0x0000000000017941 */ /* 0x000fea0003800000 */
.L_x_84:
        /* <DEDUP_REMOVED lines=9> */
.L_x_87:
[----:B------:R-:W-:Y:S05]  /*53d0*/  BSYNC B1 ;  /* 0x0000000000017941 */ /* 0x000fea0003800000 */
.L_x_86:
        /* <DEDUP_REMOVED lines=9> */
.L_x_89:
[----:B------:R-:W-:Y:S05]  /*5470*/  BSYNC B1 ;  /* 0x0000000000017941 */ /* 0x000fea0003800000 */
.L_x_88:
        /* <DEDUP_REMOVED lines=9> */
.L_x_91:
[----:B------:R-:W-:Y:S05]  /*5510*/  BSYNC B1 ;  /* 0x0000000000017941 */ /* 0x000fea0003800000 */
.L_x_90:
[----:B0----5:R-:W-:Y:S01]  /*5520*/  HADD2.F32 R155, -RZ, R174.H0_H0 ;  /* 0x200000aeff9b7230 */ /* 0x021fe20000004100 */
        /* <DEDUP_REMOVED lines=11> */
.L_x_93:
[----:B------:R-:W-:Y:S05]  /*55e0*/  BSYNC B1 ;  /* 0x0000000000017941 */ /* 0x000fea0003800000 */
.L_x_92:
        /* <DEDUP_REMOVED lines=12> */
.L_x_95:
[----:B------:R-:W-:Y:S05]  /*56b0*/  BSYNC B1 ;  /* 0x0000000000017941 */ /* 0x000fea0003800000 */
.L_x_94:
        /* <DEDUP_REMOVED lines=9> */
.L_x_97:
[----:B------:R-:W-:Y:S05]  /*5750*/  BSYNC B1 ;  /* 0x0000000000017941 */ /* 0x000fea0003800000 */
.L_x_96:
        /* <DEDUP_REMOVED lines=9> */
.L_x_99:
[----:B------:R-:W-:Y:S05]  /*57f0*/  BSYNC B1 ;  /* 0x0000000000017941 */ /* 0x000fea0003800000 */
.L_x_98:
        /* <DEDUP_REMOVED lines=12> */
.L_x_101:
[----:B------:R-:W-:Y:S05]  /*58c0*/  BSYNC B1 ;  /* 0x0000000000017941 */ /* 0x000fea0003800000 */
.L_x_100:
[----:B-----5:R-:W-:Y:S01]  /*58d0*/  HADD2.F32 R137, -RZ, R174.H0_H0 ;  /* 0x200000aeff897230 */ /* 0x020fe20000004100 */
[----:B0-----:R-:W-:Y:S01]  /*58e0*/  IADD3 R136, P0, P2, R21, R6, R19 ;  /* 0x0000000615887210 */ /* 0x001fe20007a1e013 */
[----:B------:R-:W-:Y:S01]  /*58f0*/  BSSY B1, `(.L_x_102) ;  /* 0x000000a000017945 */ /* 0x000fe20003800000 */
[----:B------:R-:W-:Y:S02]  /*5900*/  ISETP.GT.AND P4, PT, R20, 0x29, PT ;  /* 0x000000291400780c */ /* 0x000fe40003f84270 */
[----:B------:R-:W-:-:S04]  /*5910*/  FMUL R137, R137, R184 ;  /* 0x000000b889897220 */ /* 0x000fc80000400000 */
[----:B------:R-:W-:Y:S01]  /*5920*/  FFMA R140, R140, R185, R137 ;  /* 0x000000b98c8c7223 */ /* 0x000fe20000000089 */
[----:B------:R-:W-:Y:S02]  /*5930*/  IADD3.X R137, R189, R7, R175, P0, P2 ;  /* 0x00000007bd897210 */ /* 0x000fe400007e44af */
[----:B------:R-:W-:Y:S02]  /*5940*/  ISETP.GT.AND P0, PT, R3, RZ, P4 ;  /* 0x000000ff0300720c */ /* 0x000fe40002704270 */
[----:B------:R-:W-:-:S05]  /*5950*/  F2FP.F16.F32.PACK_AB R140, RZ, R140 ;  /* 0x0000008cff8c723e */ /* 0x000fca00000000ff */
[----:B------:R0:W-:Y:S06]  /*5960*/  @P1 STG.E.U16 desc[UR40][R6.64+0x50], R140 ;  /* 0x0000508c06001986 */ /* 0x0001ec000c101528 */
[----:B------:R-:W-:Y:S05]  /*5970*/  @!P0 BRA `(.L_x_103) ;  /* 0x0000000000048947 */ /* 0x000fea0003800000 */
[----:B------:R0:W5:Y:S02]  /*5980*/  LDG.E.LTC128B.U16 R174, desc[UR40][R4.64+0x52] ;  /* 0x0000522804ae7981 */ /* 0x000164000c1e1520 */
.L_x_103:
[----:B------:R-:W-:Y:S05]  /*5990*/  BSYNC B1 ;  /* 0x0000000000017941 */ /* 0x000fea0003800000 */
.L_x_102:
        /* <DEDUP_REMOVED lines=9> */
.L_x_105:
[----:B------:R-:W-:Y:S05]  /*5a30*/  BSYNC B1 ;  /* 0x0000000000017941 */ /* 0x000fea0003800000 */
.L_x_104:
        /* <DEDUP_REMOVED lines=9> */
.L_x_107:
[----:B------:R-:W-:Y:S05]  /*5ad0*/  BSYNC B1 ;  /* 0x0000000000017941 */ /* 0x000fea0003800000 */
.L_x_106:
[----:B0----5:R-:W-:Y:S01]  /*5ae0*/  HADD2.F32 R19, -RZ, R174.H0_H0 ;  /* 0x200000aeff137230 */ /* 0x021fe20000004100 */
        /* <DEDUP_REMOVED lines=9> */
.L_x_109:
[----:B------:R-:W-:Y:S05]  /*5b80*/  BSYNC B1 ;  /* 0x0000000000017941 */ /* 0x000fea0003800000 */
.L_x_108:
[----:B-----5:R-:W-:Y:S01]  /*5b90*/  HADD2.F32 R19, -RZ, R174.H0_H0 ;  /* 0x200000aeff137230 */ /* 0x020fe20000004100 */
[----:B------:R-:W-:Y:S01]  /*5ba0*/  ISETP.GT.AND P2, PT, R20, 0x31, PT ;  /* 0x000000311400780c */ /* 0x000fe20003f44270 */
[----:B------:R-:W-:Y:S03]  /*5bb0*/  BSSY B1, `(.L_x_110) ;  /* 0x000000a000017945 */ /* 0x000fe60003800000 */
[----:B------:R-:W-:-:S04]  /*5bc0*/  FMUL R19, R19, R184 ;  /* 0x000000b813137220 */ /* 0x000fc80000400000 */
[----:B------:R-:W-:-:S05]  /*5bd0*/  FFMA R19, R144, R185, R19 ;  /* 0x000000b990137223 */ /* 0x000fca0000000013 */
[----:B------:R-:W-:-:S05]  /*5be0*/  F2FP.F16.F32.PACK_AB R19, RZ, R19 ;  /* 0x00000013ff13723e */ /* 0x000fca00000000ff */
[----:B------:R0:W-:Y:S01]  /*5bf0*/  @P0 STG.E.U16 desc[UR40][R6.64+0x60], R19 ;  /* 0x0000601306000986 */ /* 0x0001e2000c101528 */
[----:B------:R-:W-:-:S05]  /*5c00*/  IADD3 R138, P0, R21, R8, RZ ;  /* 0x00000008158a7210 */ /* 0x000fca0007f1e0ff */
[----:B------:R-:W-:Y:S01]  /*5c10*/  IMAD.X R139, R189, 0x1, R9, P0 ;  /* 0x00000001bd8b7824 */ /* 0x000fe200000e0609 */
[----:B------:R-:W-:-:S13]  /*5c20*/  ISETP.GT.AND P0, PT, R3, RZ, P2 ;  /* 0x000000ff0300720c */ /* 0x000fda0001704270 */
[----:B0-----:R-:W-:Y:S05]  /*5c30*/  @!P0 BRA `(.L_x_111) ;  /* 0x0000000000048947 */ /* 0x001fea0003800000 */
[----:B------:R0:W5:Y:S02]  /*5c40*/  LDG.E.LTC128B.U16 R174, desc[UR40][R4.64+0x62] ;  /* 0x0000622804ae7981 */ /* 0x000164000c1e1520 */
.L_x_111:
[----:B------:R-:W-:Y:S05]  /*5c50*/  BSYNC B1 ;  /* 0x0000000000017941 */ /* 0x000fea0003800000 */
.L_x_110:
        /* <DEDUP_REMOVED lines=9> */
.L_x_113:
[----:B------:R-:W-:Y:S05]  /*5cf0*/  BSYNC B1 ;  /* 0x0000000000017941 */ /* 0x000fea0003800000 */
.L_x_112:
        /* <DEDUP_REMOVED lines=9> */
.L_x_115:
[----:B------:R-:W-:Y:S05]  /*5d90*/  BSYNC B1 ;  /* 0x0000000000017941 */ /* 0x000fea0003800000 */
.L_x_114:
        /* <DEDUP_REMOVED lines=10> */
.L_x_117:
[----:B------:R-:W-:Y:S05]  /*5e40*/  BSYNC B1 ;  /* 0x0000000000017941 */ /* 0x000fea0003800000 */
.L_x_116:
        /* <DEDUP_REMOVED lines=10> */
.L_x_119:
[----:B------:R-:W-:Y:S05]  /*5ef0*/  BSYNC B1 ;  /* 0x0000000000017941 */ /* 0x000fea0003800000 */
.L_x_118:
        /* <DEDUP_REMOVED lines=9> */
.L_x_121:
[----:B------:R-:W-:Y:S05]  /*5f90*/  BSYNC B1 ;  /* 0x0000000000017941 */ /* 0x000fea0003800000 */
.L_x_120:
        /* <DEDUP_REMOVED lines=9> */
.L_x_123:
[----:B------:R-:W-:Y:S05]  /*6030*/  BSYNC B1 ;  /* 0x0000000000017941 */ /* 0x000fea0003800000 */
.L_x_122:
[----:B-----5:R-:W-:Y:S01]  /*6040*/  HADD2.F32 R19, -RZ, R174.H0_H0 ;  /* 0x200000aeff137230 */ /* 0x020fe20000004100 */
[----:B------:R-:W-:Y:S04]  /*6050*/  BSSY B1, `(.L_x_124) ;  /* 0x0000009000017945 */ /* 0x000fe80003800000 */
        /* <DEDUP_REMOVED lines=8> */
.L_x_125:
[----:B------:R-:W-:Y:S05]  /*60e0*/  BSYNC B1 ;  /* 0x0000000000017941 */ /* 0x000fea0003800000 */
.L_x_124:
        /* <DEDUP_REMOVED lines=10> */
.L_x_127:
[----:B------:R-:W-:Y:S05]  /*6190*/  BSYNC B1 ;  /* 0x0000000000017941 */ /* 0x000fea0003800000 */
.L_x_126:
        /* <DEDUP_REMOVED lines=10> */
.L_x_129:
[----:B------:R-:W-:Y:S05]  /*6240*/  BSYNC B1 ;  /* 0x0000000000017941 */ /* 0x000fea0003800000 */
.L_x_128:
        /* <DEDUP_REMOVED lines=10> */
.L_x_131:
[----:B------:R-:W-:Y:S05]  /*62f0*/  BSYNC B1 ;  /* 0x0000000000017941 */ /* 0x000fea0003800000 */
.L_x_130:
        /* <DEDUP_REMOVED lines=9> */
.L_x_133:
[----:B------:R-:W-:Y:S05]  /*6390*/  BSYNC B1 ;  /* 0x0000000000017941 */ /* 0x000fea0003800000 */
.L_x_132:
        /* <DEDUP_REMOVED lines=9> */
.L_x_135:
[----:B------:R-:W-:Y:S05]  /*6430*/  BSYNC B1 ;  /* 0x0000000000017941 */ /* 0x000fea0003800000 */
.L_x_134:
        /* <DEDUP_REMOVED lines=9> */
.L_x_137:
[----:B------:R-:W-:Y:S05]  /*64d0*/  BSYNC B1 ;  /* 0x0000000000017941 */ /* 0x000fea0003800000 */
.L_x_136:
[----:B-----5:R-:W-:Y:S01]  /*64e0*/  HADD2.F32 R19, -RZ, R174.H0_H0 ;  /* 0x200000aeff137230 */ /* 0x020fe20000004100 */
[----:B------:R-:W-:Y:S01]  /*64f0*/  ISETP.GT.AND P4, PT, R3, 0x88, P4 ;  /* 0x000000880300780c */ /* 0x000fe20002784270 */
[----:B------:R-:W-:Y:S01]  /*6500*/  IMAD.MOV.U32 R120, RZ, RZ, R138 ;  /* 0x000000ffff787224 */ /* 0x000fe200078e008a */
[----:B------:R-:W-:Y:S01]  /*6510*/  BSSY B1, `(.L_x_138) ;  /* 0x0000008000017945 */ /* 0x000fe20003800000 */
[----:B------:R-:W-:Y:S02]  /*6520*/  IMAD.MOV.U32 R121, RZ, RZ, R139 ;  /* 0x000000ffff797224 */ /* 0x000fe400078e008b */
[----:B------:R-:W-:-:S04]  /*6530*/  FMUL R19, R19, R184 ;  /* 0x000000b813137220 */ /* 0x000fc80000400000 */
[----:B------:R-:W-:-:S05]  /*6540*/  FFMA R19, R126, R185, R19 ;  /* 0x000000b97e137223 */ /* 0x000fca0000000013 */
[----:B------:R-:W-:-:S05]  /*6550*/  F2FP.F16.F32.PACK_AB R19, RZ, R19 ;  /* 0x00000013ff13723e */ /* 0x000fca00000000ff */
[----:B------:R0:W-:Y:S01]  /*6560*/  @P5 STG.E.U16 desc[UR40][R120.64+0x50], R19 ;  /* 0x0000501378005986 */ /* 0x0001e2000c101528 */
[----:B------:R-:W-:Y:S05]  /*6570*/  @!P4 BRA `(.L_x_139) ;  /* 0x000000000004c947 */ /* 0x000fea0003800000 */
[----:B------:R0:W5:Y:S02]  /*6580*/  LDG.E.LTC128B.U16 R174, desc[UR40][R14.64+0x52] ;  /* 0x000052280eae7981 */ /* 0x000164000c1e1520 */
.L_x_139:
[----:B------:R-:W-:Y:S05]  /*6590*/  BSYNC B1 ;  /* 0x0000000000017941 */ /* 0x000fea0003800000 */
.L_x_138:
        /* <DEDUP_REMOVED lines=9> */
.L_x_141:
[----:B------:R-:W-:Y:S05]  /*6630*/  BSYNC B1 ;  /* 0x0000000000017941 */ /* 0x000fea0003800000 */
.L_x_140:
        /* <DEDUP_REMOVED lines=9> */
.L_x_143:
[----:B------:R-:W-:Y:S05]  /*66d0*/  BSYNC B1 ;  /* 0x0000000000017941 */ /* 0x000fea0003800000 */
.L_x_142:
        /* <DEDUP_REMOVED lines=9> */
.L_x_145:
[----:B------:R-:W-:Y:S05]  /*6770*/  BSYNC B1 ;  /* 0x0000000000017941 */ /* 0x000fea0003800000 */
.L_x_144:
        /* <DEDUP_REMOVED lines=9> */
.L_x_147:
[----:B------:R-:W-:Y:S05]  /*6810*/  BSYNC B1 ;  /* 0x0000000000017941 */ /* 0x000fea0003800000 */
.L_x_146:
        /* <DEDUP_REMOVED lines=9> */
.L_x_149:
[----:B------:R-:W-:Y:S05]  /*68b0*/  BSYNC B1 ;  /* 0x0000000000017941 */ /* 0x000fea0003800000 */
.L_x_148:
        /* <DEDUP_REMOVED lines=9> */
.L_x_151:
[----:B------:R-:W-:Y:S05]  /*6950*/  BSYNC B1 ;  /* 0x0000000000017941 */ /* 0x000fea0003800000 */
.L_x_150:
        /* <DEDUP_REMOVED lines=9> */
.L_x_153:
[----:B------:R-:W-:Y:S05]  /*69f0*/  BSYNC B1 ;  /* 0x0000000000017941 */ /* 0x000fea0003800000 */
.L_x_152:
        /* <DEDUP_REMOVED lines=9> */
.L_x_155:
[----:B------:R-:W-:Y:S05]  /*6a90*/  BSYNC B1 ;  /* 0x0000000000017941 */ /* 0x000fea0003800000 */
.L_x_154:
[----:B0----5:R-:W-:Y:S01]  /*6aa0*/  HADD2.F32 R19, -RZ, R174.H0_H0 ;  /* 0x200000aeff137230 */ /* 0x021fe20000004100 */
[----:B------:R-:W-:Y:S01]  /*6ab0*/  ISETP.GT.AND P3, PT, R20, 0x40, PT ;  /* 0x000000401400780c */ /* 0x000fe20003f64270 */
[----:B------:R-:W-:Y:S03]  /*6ac0*/  BSSY B1, `(.L_x_156) ;  /* 0x0000009000017945 */ /* 0x000fe60003800000 */
[----:B------:R-:W-:Y:S01]  /*6ad0*/  FMUL R122, R19, R184 ;  /* 0x000000b8137a7220 */ /* 0x000fe20000400000 */
[----:B------:R-:W-:Y:S02]  /*6ae0*/  ISETP.GT.AND P1, PT, R3, RZ, P3 ;  /* 0x000000ff0300720c */ /* 0x000fe40001f24270 */
[----:B------:R-:W-:Y:S01]  /*6af0*/  P2R R21, PR, RZ, 0x8 ;  /* 0x00000008ff157803 */ /* 0x000fe20000000000 */
[----:B------:R-:W-:-:S05]  /*6b00*/  FFMA R122, R135, R185, R122 ;  /* 0x000000b9877a7223 */ /* 0x000fca000000007a */
[----:B------:R-:W-:-:S05]  /*6b10*/  F2FP.F16.F32.PACK_AB R122, RZ, R122 ;  /* 0x0000007aff7a723e */ /* 0x000fca00000000ff */
[----:B------:R0:W-:Y:S01]  /*6b20*/  @P0 STG.E.U16 desc[UR40][R120.64+0x72], R122 ;  /* 0x0000727a78000986 */ /* 0x0001e2000c101528 */
[----:B------:R-:W-:Y:S05]  /*6b30*/  @!P1 BRA `(.L_x_157) ;  /* 0x0000000000049947 */ /* 0x000fea0003800000 */
[----:B------:R0:W5:Y:S02]  /*6b40*/  LDG.E.LTC128B.U16 R174, desc[UR40][R4.64+0x80] ;  /* 0x0000802804ae7981 */ /* 0x000164000c1e1520 */
.L_x_157:
[----:B------:R-:W-:Y:S05]  /*6b50*/  BSYNC B1 ;  /* 0x0000000000017941 */ /* 0x000fea0003800000 */
.L_x_156:
[----:B-----5:R-:W-:Y:S01]  /*6b60*/  HADD2.F32 R19, -RZ, R174.H0_H0 ;  /* 0x200000aeff137230 */ /* 0x020fe20000004100 */
[----:B------:R-:W-:Y:S01]  /*6b70*/  ISETP.GT.AND P2, PT, R20, 0x41, PT ;  /* 0x000000411400780c */ /* 0x000fe20003f44270 */
[----:B------:R-:W-:Y:S03]  /*6b80*/  BSSY B1, `(.L_x_158) ;  /* 0x0000009000017945 */ /* 0x000fe60003800000 */
[----:B------:R-:W-:Y:S01]  /*6b90*/  FMUL R19, R19, R184 ;  /* 0x000000b813137220 */ /* 0x000fe20000400000 */
[----:B------:R-:W-:Y:S02]  /*6ba0*/  ISETP.GT.AND P0, PT, R3, RZ, P2 ;  /* 0x000000ff0300720c */ /* 0x000fe40001704270 */
[----:B0-----:R-:W-:Y:S01]  /*6bb0*/  P2R R122, PR, RZ, 0x4 ;  /* 0x00000004ff7a7803 */ /* 0x001fe20000000000 */
[----:B------:R-:W-:-:S05]  /*6bc0*/  FFMA R19, R104, R185, R19 ;  /* 0x000000b968137223 */ /* 0x000fca0000000013 */
[----:B------:R-:W-:-:S05]  /*6bd0*/  F2FP.F16.F32.PACK_AB R19, RZ, R19 ;  /* 0x00000013ff13723e */ /* 0x000fca00000000ff */
[----:B------:R0:W-:Y:S01]  /*6be0*/  @P1 STG.E.U16 desc[UR40][R6.64+0x80], R19 ;  /* 0x0000801306001986 */ /* 0x0001e2000c101528 */
[----:B------:R-:W-:Y:S05]  /*6bf0*/  @!P0 BRA `(.L_x_159) ;  /* 0x0000000000048947 */ /* 0x000fea0003800000 */
[----:B------:R0:W5:Y:S02]  /*6c00*/  LDG.E.LTC128B.U16 R174, desc[UR40][R4.64+0x82] ;  /* 0x0000822804ae7981 */ /* 0x000164000c1e1520 */
.L_x_159:
[----:B------:R-:W-:Y:S05]  /*6c10*/  BSYNC B1 ;  /* 0x0000000000017941 */ /* 0x000fea0003800000 */
.L_x_158:
        /* <DEDUP_REMOVED lines=9> */
.L_x_161:
[----:B------:R-:W-:Y:S05]  /*6cb0*/  BSYNC B1 ;  /* 0x0000000000017941 */ /* 0x000fea0003800000 */
.L_x_160:
        /* <DEDUP_REMOVED lines=9> */
.L_x_163:
[----:B------:R-:W-:Y:S05]  /*6d50*/  BSYNC B1 ;  /* 0x0000000000017941 */ /* 0x000fea0003800000 */
.L_x_162:
[----:B0----5:R-:W-:Y:S01]  /*6d60*/  HADD2.F32 R19, -RZ, R174.H0_H0 ;  /* 0x200000aeff137230 */ /* 0x021fe20000004100 */
[----:B------:R-:W-:Y:S01]  /*6d70*/  ISETP.GT.AND P6, PT, R20, 0x48, PT ;  /* 0x000000481400780c */ /* 0x000fe20003fc4270 */
[----:B------:R-:W-:Y:S03]  /*6d80*/  BSSY B1, `(.L_x_164) ;  /* 0x0000008000017945 */ /* 0x000fe60003800000 */
[----:B------:R-:W-:Y:S01]  /*6d90*/  FMUL R104, R19, R184 ;  /* 0x000000b813687220 */ /* 0x000fe20000400000 */
[----:B------:R-:W-:-:S03]  /*6da0*/  ISETP.GT.AND P1, PT, R3, RZ, P6 ;  /* 0x000000ff0300720c */ /* 0x000fc60003724270 */
[----:B------:R-:W-:-:S05]  /*6db0*/  FFMA R104, R107, R185, R104 ;  /* 0x000000b96b687223 */ /* 0x000fca0000000068 */
[----:B------:R-:W-:-:S05]  /*6dc0*/  F2FP.F16.F32.PACK_AB R104, RZ, R104 ;  /* 0x00000068ff68723e */ /* 0x000fca00000000ff */
[----:B------:R0:W-:Y:S01]  /*6dd0*/  @P0 STG.E.U16 desc[UR40][R12.64+0x82], R104 ;  /* 0x000082680c000986 */ /* 0x0001e2000c101528 */
[----:B------:R-:W-:Y:S05]  /*6de0*/  @!P1 BRA `(.L_x_165) ;  /* 0x0000000000049947 */ /* 0x000fea0003800000 */
[----:B------:R0:W5:Y:S02]  /*6df0*/  LDG.E.LTC128B.U16 R174, desc[UR40][R4.64+0x90] ;  /* 0x0000902804ae7981 */ /* 0x000164000c1e1520 */
.L_x_165:
[----:B------:R-:W-:Y:S05]  /*6e00*/  BSYNC B1 ;  /* 0x0000000000017941 */ /* 0x000fea0003800000 */
.L_x_164:
[----:B-----5:R-:W-:Y:S01]  /*6e10*/  HADD2.F32 R19, -RZ, R174.H0_H0 ;  /* 0x200000aeff137230 */ /* 0x020fe20000004100 */
        /* <DEDUP_REMOVED lines=9> */
.L_x_167:
[----:B------:R-:W-:Y:S05]  /*6eb0*/  BSYNC B1 ;  /* 0x0000000000017941 */ /* 0x000fea0003800000 */
.L_x_166:
        /* <DEDUP_REMOVED lines=9> */
.L_x_169:
[----:B------:R-:W-:Y:S05]  /*6f50*/  BSYNC B1 ;  /* 0x0000000000017941 */ /* 0x000fea0003800000 */
.L_x_168:
        /* <DEDUP_REMOVED lines=9> */
.L_x_171:
[----:B------:R-:W-:Y:S05]  /*6ff0*/  BSYNC B1 ;  /* 0x0000000000017941 */ /* 0x000fea0003800000 */
.L_x_170:
        /* <DEDUP_REMOVED lines=10> */
.L_x_173:
[----:B------:R-:W-:Y:S05]  /*70a0*/  BSYNC B1 ;  /* 0x0000000000017941 */ /* 0x000fea0003800000 */
.L_x_172:
        /* <DEDUP_REMOVED lines=10> */
.L_x_175:
[----:B------:R-:W-:Y:S05]  /*7150*/  BSYNC B1 ;  /* 0x0000000000017941 */ /* 0x000fea0003800000 */
.L_x_174:
        /* <DEDUP_REMOVED lines=9> */
.L_x_177:
[----:B------:R-:W-:Y:S05]  /*71f0*/  BSYNC B1 ;  /* 0x0000000000017941 */ /* 0x000fea0003800000 */
.L_x_176:
        /* <DEDUP_REMOVED lines=9> */
.L_x_179:
[----:B------:R-:W-:Y:S05]  /*7290*/  BSYNC B1 ;  /* 0x0000000000017941 */ /* 0x000fea0003800000 */
.L_x_178:
        /* <DEDUP_REMOVED lines=10> */
.L_x_181:
[----:B------:R-:W-:Y:S05]  /*7340*/  BSYNC B1 ;  /* 0x0000000000017941 */ /* 0x000fea0003800000 */
.L_x_180:
        /* <DEDUP_REMOVED lines=10> */
.L_x_183:
[----:B------:R-:W-:Y:S05]  /*73f0*/  BSYNC B1 ;  /* 0x0000000000017941 */ /* 0x000fea0003800000 */
.L_x_182:
        /* <DEDUP_REMOVED lines=9> */
.L_x_185:
[----:B------:R-:W-:Y:S05]  /*7490*/  BSYNC B1 ;  /* 0x0000000000017941 */ /* 0x000fea0003800000 */
.L_x_184:
        /* <DEDUP_REMOVED lines=9> */
.L_x_187:
[----:B------:R-:W-:Y:S05]  /*7530*/  BSYNC B1 ;  /* 0x0000000000017941 */ /* 0x000fea0003800000 */
.L_x_186:
[----:B-----5:R-:W-:Y:S01]  /*7540*/  HADD2.F32 R19, -RZ, R174.H0_H0 ;  /* 0x200000aeff137230 */ /* 0x020fe20000004100 */
[----:B------:R-:W-:Y:S04]  /*7550*/  BSSY B1, `(.L_x_188) ;  /* 0x0000009000017945 */ /* 0x000fe80003800000 */
[----:B------:R-:W-:-:S04]  /*7560*/  FMUL R104, R19, R184 ;  /* 0x000000b813687220 */ /* 0x000fc80000400000 */
[----:B------:R-:W-:-:S05]  /*7570*/  FFMA R104, R119, R185, R104 ;  /* 0x000000b977687223 */ /* 0x000fca0000000068 */
[----:B------:R-:W-:-:S05]  /*7580*/  F2FP.F16.F32.PACK_AB R104, RZ, R104 ;  /* 0x00000068ff68723e */ /* 0x000fca00000000ff */
[----:B------:R0:W-:Y:S01]  /*7590*/  @P5 STG.E.U16 desc[UR40][R12.64+0xb2], R104 ;  /* 0x0000b2680c005986 */ /* 0x0001e2000c101528 */
[----:B------:R-:W-:-:S04]  /*75a0*/  ISETP.NE.AND P5, PT, R21, RZ, PT ;  /* 0x000000ff1500720c */ /* 0x000fc80003fa5270 */
[----:B------:R-:W-:-:S13]  /*75b0*/  ISETP.GT.AND P5, PT, R3, 0x80, P5 ;  /* 0x000000800300780c */ /* 0x000fda0002fa4270 */
[----:B0-----:R-:W-:Y:S05]  /*75c0*/  @!P5 BRA `(.L_x_189) ;  /* 0x000000000004d947 */ /* 0x001fea0003800000 */
[----:B------:R0:W5:Y:S02]  /*75d0*/  LDG.E.LTC128B.U16 R174, desc[UR40][R168.64+0x80] ;  /* 0x00008028a8ae7981 */ /* 0x000164000c1e1520 */
.L_x_189:
[----:B------:R-:W-:Y:S05]  /*75e0*/  BSYNC B1 ;  /* 0x0000000000017941 */ /* 0x000fea0003800000 */
.L_x_188:
        /* <DEDUP_REMOVED lines=10> */
.L_x_191:
[----:B------:R-:W-:Y:S05]  /*7690*/  BSYNC B1 ;  /* 0x0000000000017941 */ /* 0x000fea0003800000 */
.L_x_190:
        /* <DEDUP_REMOVED lines=10> */
.L_x_193:
[----:B------:R-:W-:Y:S05]  /*7740*/  BSYNC B1 ;  /* 0x0000000000017941 */ /* 0x000fea0003800000 */
.L_x_192:
        /* <DEDUP_REMOVED lines=10> */
.L_x_195:
[----:B------:R-:W-:Y:S05]  /*77f0*/  BSYNC B1 ;  /* 0x0000000000017941 */ /* 0x000fea0003800000 */
.L_x_194:
        /* <DEDUP_REMOVED lines=9> */
.L_x_197:
[----:B------:R-:W-:Y:S05]  /*7890*/  BSYNC B1 ;  /* 0x0000000000017941 */ /* 0x000fea0003800000 */
.L_x_196:
        /* <DEDUP_REMOVED lines=9> */
.L_x_199:
[----:B------:R-:W-:Y:S05]  /*7930*/  BSYNC B1 ;  /* 0x0000000000017941 */ /* 0x000fea0003800000 */
.L_x_198:
        /* <DEDUP_REMOVED lines=9> */
.L_x_201:
[----:B------:R-:W-:Y:S05]  /*79d0*/  BSYNC B1 ;  /* 0x0000000000017941 */ /* 0x000fea0003800000 */
.L_x_200:
        /* <DEDUP_REMOVED lines=9> */
.L_x_203:
[----:B------:R-:W-:Y:S05]  /*7a70*/  BSYNC B1 ;  /* 0x0000000000017941 */ /* 0x000fea0003800000 */
.L_x_202:
        /* <DEDUP_REMOVED lines=9> */
.L_x_205:
[----:B------:R-:W-:Y:S05]  /*7b10*/  BSYNC B1 ;  /* 0x0000000000017941 */ /* 0x000fea0003800000 */
.L_x_204:
        /* <DEDUP_REMOVED lines=9> */
.L_x_207:
[----:B------:R-:W-:Y:S05]  /*7bb0*/  BSYNC B1 ;  /* 0x0000000000017941 */ /* 0x000fea0003800000 */
.L_x_206:
        /* <DEDUP_REMOVED lines=9> */
.L_x_209:
[----:B------:R-:W-:Y:S05]  /*7c50*/  BSYNC B1 ;  /* 0x0000000000017941 */ /* 0x000fea0003800000 */
.L_x_208:
        /* <DEDUP_REMOVED lines=9> */
.L_x_211:
[----:B------:R-:W-:Y:S05]  /*7cf0*/  BSYNC B1 ;  /* 0x0000000000017941 */ /* 0x000fea0003800000 */
.L_x_210:
        /* <DEDUP_REMOVED lines=9> */
.L_x_213:
[----:B------:R-:W-:Y:S05]  /*7d90*/  BSYNC B1 ;  /* 0x0000000000017941 */ /* 0x000fea0003800000 */
.L_x_212:
        /* <DEDUP_REMOVED lines=9> */
.L_x_215:
[----:B------:R-:W-:Y:S05]  /*7e30*/  BSYNC B1 ;  /* 0x0000000000017941 */ /* 0x000fea0003800000 */
.L_x_214:
        /* <DEDUP_REMOVED lines=9> */
.L_x_217:
[----:B------:R-:W-:Y:S05]  /*7ed0*/  BSYNC B1 ;  /* 0x0000000000017941 */ /* 0x000fea0003800000 */
.L_x_216:
        /* <DEDUP_REMOVED lines=9> */
.L_x_219:
[----:B------:R-:W-:Y:S05]  /*7f70*/  BSYNC B1 ;  /* 0x0000000000017941 */ /* 0x000fea0003800000 */
.L_x_218:
        /* <DEDUP_REMOVED lines=11> */
.L_x_221:
[----:B------:R-:W-:Y:S05]  /*8030*/  BSYNC B1 ;  /* 0x0000000000017941 */ /* 0x000fea0003800000 */
.L_x_220:
        /* <DEDUP_REMOVED lines=11> */
.L_x_223:
[----:B------:R-:W-:Y:S05]  /*80f0*/  BSYNC B1 ;  /* 0x0000000000017941 */ /* 0x000fea0003800000 */
.L_x_222:
        /* <DEDUP_REMOVED lines=9> */
.L_x_225:
[----:B------:R-:W-:Y:S05]  /*8190*/  BSYNC B1 ;  /* 0x0000000000017941 */ /* 0x000fea0003800000 */
.L_x_224:
        /* <DEDUP_REMOVED lines=9> */
.L_x_227:
[----:B------:R-:W-:Y:S05]  /*8230*/  BSYNC B1 ;  /* 0x0000000000017941 */ /* 0x000fea0003800000 */
.L_x_226:
        /* <DEDUP_REMOVED lines=10> */
.L_x_229:
[----:B------:R-:W-:Y:S05]  /*82e0*/  BSYNC B1 ;  /* 0x0000000000017941 */ /* 0x000fea0003800000 */
.L_x_228:
        /* <DEDUP_REMOVED lines=10> */
.L_x_231:
[----:B------:R-:W-:Y:S05]  /*8390*/  BSYNC B1 ;  /* 0x0000000000017941 */ /* 0x000fea0003800000 */
.L_x_230:
        /* <DEDUP_REMOVED lines=9> */
.L_x_233:
[----:B------:R-:W-:Y:S05]  /*8430*/  BSYNC B1 ;  /* 0x0000000000017941 */ /* 0x000fea0003800000 */
.L_x_232:
        /* <DEDUP_REMOVED lines=9> */
.L_x_235:
[----:B------:R-:W-:Y:S05]  /*84d0*/  BSYNC B1 ;  /* 0x0000000000017941 */ /* 0x000fea0003800000 */
.L_x_234:
        /* <DEDUP_REMOVED lines=10> */
.L_x_237:
[----:B------:R-:W-:Y:S05]  /*8580*/  BSYNC B1 ;  /* 0x0000000000017941 */ /* 0x000fea0003800000 */
.L_x_236:
        /* <DEDUP_REMOVED lines=10> */
.L_x_239:
[----:B------:R-:W-:Y:S05]  /*8630*/  BSYNC B1 ;  /* 0x0000000000017941 */ /* 0x000fea0003800000 */
.L_x_238:
        /* <DEDUP_REMOVED lines=9> */
.L_x_241:
[----:B------:R-:W-:Y:S05]  /*86d0*/  BSYNC B1 ;  /* 0x0000000000017941 */ /* 0x000fea0003800000 */
.L_x_240:
        /* <DEDUP_REMOVED lines=9> */
.L_x_243:
[----:B------:R-:W-:Y:S05]  /*8770*/  BSYNC B1 ;  /* 0x0000000000017941 */ /* 0x000fea0003800000 */
.L_x_242:
        /* <DEDUP_REMOVED lines=10> */
.L_x_245:
[----:B------:R-:W-:Y:S05]  /*8820*/  BSYNC B1 ;  /* 0x0000000000017941 */ /* 0x000fea0003800000 */
.L_x_244:
        /* <DEDUP_REMOVED lines=10> */
.L_x_247:
[----:B------:R-:W-:Y:S05]  /*88d0*/  BSYNC B1 ;  /* 0x0000000000017941 */ /* 0x000fea0003800000 */
.L_x_246:
        /* <DEDUP_REMOVED lines=9> */
.L_x_249:
[----:B------:R-:W-:Y:S05]  /*8970*/  BSYNC B1 ;  /* 0x0000000000017941 */ /* 0x000fea0003800000 */
.L_x_248:
        /* <DEDUP_REMOVED lines=9> */
.L_x_251:
[----:B------:R-:W-:Y:S05]  /*8a10*/  BSYNC B1 ;  /* 0x0000000000017941 */ /* 0x000fea0003800000 */
.L_x_250:
        /* <DEDUP_REMOVED lines=10> */
.L_x_253:
[----:B------:R-:W-:Y:S05]  /*8ac0*/  BSYNC B1 ;  /* 0x0000000000017941 */ /* 0x000fea0003800000 */
.L_x_252:
        /* <DEDUP_REMOVED lines=10> */
.L_x_255:
[----:B------:R-:W-:Y:S05]  /*8b70*/  BSYNC B1 ;  /* 0x0000000000017941 */ /* 0x000fea0003800000 */
.L_x_254:
        /* <DEDUP_REMOVED lines=10> */
.L_x_257:
[----:B------:R-:W-:Y:S05]  /*8c20*/  BSYNC B1 ;  /* 0x0000000000017941 */ /* 0x000fea0003800000 */
.L_x_256:
        /* <DEDUP_REMOVED lines=10> */
.L_x_259:
[----:B------:R-:W-:Y:S05]  /*8cd0*/  BSYNC B1 ;  /* 0x0000000000017941 */ /* 0x000fea0003800000 */
.L_x_258:
        /* <DEDUP_REMOVED lines=9> */
.L_x_261:
[----:B------:R-:W-:Y:S05]  /*8d70*/  BSYNC B1 ;  /* 0x0000000000017941 */ /* 0x000fea0003800000 */
.L_x_260:
        /* <DEDUP_REMOVED lines=9> */
.L_x_263:
[----:B------:R-:W-:Y:S05]  /*8e10*/  BSYNC B1 ;  /* 0x0000000000017941 */ /* 0x000fea0003800000 */
.L_x_262:
        /* <DEDUP_REMOVED lines=9> */
.L_x_265:
[----:B------:R-:W-:Y:S05]  /*8eb0*/  BSYNC B1 ;  /* 0x0000000000017941 */ /* 0x000fea0003800000 */
.L_x_264:
        /* <DEDUP_REMOVED lines=9> */
.L_x_267:
[----:B------:R-:W-:Y:S05]  /*8f50*/  BSYNC B1 ;  /* 0x0000000000017941 */ /* 0x000fea0003800000 */
.L_x_266:
        /* <DEDUP_REMOVED lines=9> */
.L_x_269:
[----:B------:R-:W-:Y:S05]  /*8ff0*/  BSYNC B1 ;  /* 0x0000000000017941 */ /* 0x000fea0003800000 */
.L_x_268:
        /* <DEDUP_REMOVED lines=9> */
.L_x_271:
[----:B------:R-:W-:Y:S05]  /*9090*/  BSYNC B1 ;  /* 0x0000000000017941 */ /* 0x000fea0003800000 */
.L_x_270:
        /* <DEDUP_REMOVED lines=9> */
.L_x_273:
[----:B------:R-:W-:Y:S05]  /*9130*/  BSYNC B1 ;  /* 0x0000000000017941 */ /* 0x000fea0003800000 */
.L_x_272:
        /* <DEDUP_REMOVED lines=9> */
.L_x_275:
[----:B------:R-:W-:Y:S05]  /*91d0*/  BSYNC B1 ;  /* 0x0000000000017941 */ /* 0x000fea0003800000 */
.L_x_274:
        /* <DEDUP_REMOVED lines=9> */
.L_x_277:
[----:B------:R-:W-:Y:S05]  /*9270*/  BSYNC B1 ;  /* 0x0000000000017941 */ /* 0x000fea0003800000 */
.L_x_276:
        /* <DEDUP_REMOVED lines=9> */
.L_x_279:
[----:B------:R-:W-:Y:S05]  /*9310*/  BSYNC B1 ;  /* 0x0000000000017941 */ /* 0x000fea0003800000 */
.L_x_278:
        /* <DEDUP_REMOVED lines=9> */
.L_x_281:
[----:B------:R-:W-:Y:S05]  /*93b0*/  BSYNC B1 ;  /* 0x0000000000017941 */ /* 0x000fea0003800000 */
.L_x_280:
        /* <DEDUP_REMOVED lines=9> */
.L_x_283:
[----:B------:R-:W-:Y:S05]  /*9450*/  BSYNC B1 ;  /* 0x0000000000017941 */ /* 0x000fea0003800000 */
.L_x_282:
        /* <DEDUP_REMOVED lines=11> */
.L_x_285:
[----:B------:R-:W-:Y:S05]  /*9510*/  BSYNC B1 ;  /* 0x0000000000017941 */ /* 0x000fea0003800000 */
.L_x_284:
        /* <DEDUP_REMOVED lines=11> */
.L_x_287:
[----:B------:R-:W-:Y:S05]  /*95d0*/  BSYNC B1 ;  /* 0x0000000000017941 */ /* 0x000fea0003800000 */
.L_x_286:
        /* <DEDUP_REMOVED lines=9> */
.L_x_289:
[----:B------:R-:W-:Y:S05]  /*9670*/  BSYNC B1 ;  /* 0x0000000000017941 */ /* 0x000fea0003800000 */
.L_x_288:
        /* <DEDUP_REMOVED lines=9> */
.L_x_291:
[----:B------:R-:W-:Y:S05]  /*9710*/  BSYNC B1 ;  /* 0x0000000000017941 */ /* 0x000fea0003800000 */
.L_x_290:
        /* <DEDUP_REMOVED lines=10> */
.L_x_293:
[----:B------:R-:W-:Y:S05]  /*97c0*/  BSYNC B1 ;  /* 0x0000000000017941 */ /* 0x000fea0003800000 */
.L_x_292:
        /* <DEDUP_REMOVED lines=10> */
.L_x_295:
[----:B------:R-:W-:Y:S05]  /*9870*/  BSYNC B1 ;  /* 0x0000000000017941 */ /* 0x000fea0003800000 */
.L_x_294:
        /* <DEDUP_REMOVED lines=9> */
.L_x_297:
[----:B------:R-:W-:Y:S05]  /*9910*/  BSYNC B1 ;  /* 0x0000000000017941 */ /* 0x000fea0003800000 */
.L_x_296:
        /* <DEDUP_REMOVED lines=9> */
.L_x_299:
[----:B------:R-:W-:Y:S05]  /*99b0*/  BSYNC B1 ;  /* 0x0000000000017941 */ /* 0x000fea0003800000 */
.L_x_298:
        /* <DEDUP_REMOVED lines=10> */
.L_x_301:
[----:B------:R-:W-:Y:S05]  /*9a60*/  BSYNC B1 ;  /* 0x0000000000017941 */ /* 0x000fea0003800000 */
.L_x_300:
        /* <DEDUP_REMOVED lines=10> */
.L_x_303:
[----:B------:R-:W-:Y:S05]  /*9b10*/  BSYNC B1 ;  /* 0x0000000000017941 */ /* 0x000fea0003800000 */
.L_x_302:
        /* <DEDUP_REMOVED lines=9> */
.L_x_305:
[----:B------:R-:W-:Y:S05]  /*9bb0*/  BSYNC B1 ;  /* 0x0000000000017941 */ /* 0x000fea0003800000 */
.L_x_304:
        /* <DEDUP_REMOVED lines=9> */
.L_x_307:
[----:B------:R-:W-:Y:S05]  /*9c50*/  BSYNC B1 ;  /* 0x0000000000017941 */ /* 0x000fea0003800000 */
.L_x_306:
        /* <DEDUP_REMOVED lines=10> */
.L_x_309:
[----:B------:R-:W-:Y:S05]  /*9d00*/  BSYNC B1 ;  /* 0x0000000000017941 */ /* 0x000fea0003800000 */
.L_x_308:
        /* <DEDUP_REMOVED lines=10> */
.L_x_311:
[----:B------:R-:W-:Y:S05]  /*9db0*/  BSYNC B1 ;  /* 0x0000000000017941 */ /* 0x000fea0003800000 */
.L_x_310:
[----:B01--45:R-:W-:Y:S01]  /*9dc0*/  HADD2.F32 R5, -RZ, R174.H0_H0 ;  /* 0x200000aeff057230 */ /* 0x033fe20000004100 */
        /* <DEDUP_REMOVED lines=8> */
.L_x_313:
[----:B------:R-:W-:Y:S05]  /*9e50*/  BSYNC B1 ;  /* 0x0000000000017941 */ /* 0x000fea0003800000 */
.L_x_312:
[----:B-----5:R-:W-:Y:S01]  /*9e60*/  HADD2.F32 R5, -RZ, R174.H0_H0 ;  /* 0x200000aeff057230 */ /* 0x020fe20000004100 */
[----:B------:R-:W-:Y:S01]  /*9e70*/  BSSY B1, `(.L_x_314) ;  /* 0x000000b000017945 */ /* 0x000fe20003800000 */
[----:B------:R-:W-:-:S03]  /*9e80*/  @P5 IMAD.MOV.U32 R4, RZ, RZ, R12 ;  /* 0x000000ffff045224 */ /* 0x000fc600078e000c */
[----:B------:R-:W-:-:S04]  /*9e90*/  FMUL R5, R5, R184 ;  /* 0x000000b805057220 */ /* 0x000fc80000400000 */
[----:B------:R-:W-:-:S05]  /*9ea0*/  FFMA R5, R54, R185, R5 ;  /* 0x000000b936057223 */ /* 0x000fca0000000005 */
[----:B------:R-:W-:-:S04]  /*9eb0*/  F2FP.F16.F32.PACK_AB R5, RZ, R5 ;  /* 0x00000005ff05723e */ /* 0x000fc800000000ff */
[----:B------:R-:W-:Y:S01]  /*9ec0*/  PRMT R6, R5, 0x7610, R6 ;  /* 0x0000761005067816 */ /* 0x000fe20000000006 */
[----:B------:R-:W-:-:S05]  /*9ed0*/  @P5 IMAD.MOV.U32 R5, RZ, RZ, R13 ;  /* 0x000000ffff055224 */ /* 0x000fca00078e000d */
[----:B------:R1:W-:Y:S01]  /*9ee0*/  @P5 STG.E.U16 desc[UR40][R4.64+0x130], R6 ;  /* 0x0001300604005986 */ /* 0x0003e2000c101528 */
[----:B------:R-:W-:-:S13]  /*9ef0*/  ISETP.GT.AND P5, PT, R3, 0x8, P0 ;  /* 0x000000080300780c */ /* 0x000fda00007a4270 */
[----:B-1----:R-:W-:Y:S05]  /*9f00*/  @!P5 BRA `(.L_x_315) ;  /* 0x000000000004d947 */ /* 0x002fea0003800000 */
[----:B------:R1:W5:Y:S02]  /*9f10*/  LDG.E.LTC128B.U16 R174, desc[UR40][R10.64+0x132] ;  /* 0x000132280aae7981 */ /* 0x000364000c1e1520 */
.L_x_315:
[----:B------:R-:W-:Y:S05]  /*9f20*/  BSYNC B1 ;  /* 0x0000000000017941 */ /* 0x000fea0003800000 */
.L_x_314:
        /* <DEDUP_REMOVED lines=8> */
[----:B----4-:R-:W-:Y:S05]  /*9fb0*/  @!P5 BRA `(.L_x_317) ;  /* 0x000000000004d947 */ /* 0x010fea0003800000 */
[----:B------:R4:W5:Y:S02]  /*9fc0*/  LDG.E.LTC128B.U16 R174, desc[UR40][R168.64+0x100] ;  /* 0x00010028a8ae7981 */ /* 0x000964000c1e1520 */
.L_x_317:
[----:B------:R-:W-:Y:S05]  /*9fd0*/  BSYNC B1 ;  /* 0x0000000000017941 */ /* 0x000fea0003800000 */
.L_x_316:
        /* <DEDUP_REMOVED lines=10> */
.L_x_319:
[----:B------:R-:W-:Y:S05]  /*a080*/  BSYNC B1 ;  /* 0x0000000000017941 */ /* 0x000fea0003800000 */
.L_x_318:
        /* <DEDUP_REMOVED lines=10> */
.L_x_321:
[----:B------:R-:W-:Y:S05]  /*a130*/  BSYNC B1 ;  /* 0x0000000000017941 */ /* 0x000fea0003800000 */
.L_x_320:
        /* <DEDUP_REMOVED lines=10> */
.L_x_323:
[----:B------:R-:W-:Y:S05]  /*a1e0*/  BSYNC B1 ;  /* 0x0000000000017941 */ /* 0x000fea0003800000 */
.L_x_322:
        /* <DEDUP_REMOVED lines=9> */
.L_x_325:
[----:B------:R-:W-:Y:S05]  /*a280*/  BSYNC B1 ;  /* 0x0000000000017941 */ /* 0x000fea0003800000 */
.L_x_324:
        /* <DEDUP_REMOVED lines=9> */
.L_x_327:
[----:B------:R-:W-:Y:S05]  /*a320*/  BSYNC B1 ;  /* 0x0000000000017941 */ /* 0x000fea0003800000 */
.L_x_326:
        /* <DEDUP_REMOVED lines=9> */
.L_x_329:
[----:B------:R-:W-:Y:S05]  /*a3c0*/  BSYNC B1 ;  /* 0x0000000000017941 */ /* 0x000fea0003800000 */
.L_x_328:
        /* <DEDUP_REMOVED lines=9> */
.L_x_331:
[----:B------:R-:W-:Y:S05]  /*a460*/  BSYNC B1 ;  /* 0x0000000000017941 */ /* 0x000fea0003800000 */
.L_x_330:
        /* <DEDUP_REMOVED lines=9> */
.L_x_333:
[----:B------:R-:W-:Y:S05]  /*a500*/  BSYNC B1 ;  /* 0x0000000000017941 */ /* 0x000fea0003800000 */
.L_x_332:
        /* <DEDUP_REMOVED lines=9> */
.L_x_335:
[----:B------:R-:W-:Y:S05]  /*a5a0*/  BSYNC B1 ;  /* 0x0000000000017941 */ /* 0x000fea0003800000 */
.L_x_334:
        /* <DEDUP_REMOVED lines=9> */
.L_x_337:
[----:B------:R-:W-:Y:S05]  /*a640*/  BSYNC B1 ;  /* 0x0000000000017941 */ /* 0x000fea0003800000 */
.L_x_336:
        /* <DEDUP_REMOVED lines=9> */
.L_x_339:
[----:B------:R-:W-:Y:S05]  /*a6e0*/  BSYNC B1 ;  /* 0x0000000000017941 */ /* 0x000fea0003800000 */
.L_x_338:
        /* <DEDUP_REMOVED lines=9> */
.L_x_341:
[----:B------:R-:W-:Y:S05]  /*a780*/  BSYNC B1 ;  /* 0x0000000000017941 */ /* 0x000fea0003800000 */
.L_x_340:
        /* <DEDUP_REMOVED lines=9> */
.L_x_343:
[----:B------:R-:W-:Y:S05]  /*a820*/  BSYNC B1 ;  /* 0x0000000000017941 */ /* 0x000fea0003800000 */
.L_x_342:
        /* <DEDUP_REMOVED lines=9> */
.L_x_345:
[----:B------:R-:W-:Y:S05]  /*a8c0*/  BSYNC B1 ;  /* 0x0000000000017941 */ /* 0x000fea0003800000 */
.L_x_344:
        /* <DEDUP_REMOVED lines=9> */
.L_x_347:
[----:B------:R-:W-:Y:S05]  /*a960*/  BSYNC B1 ;  /* 0x0000000000017941 */ /* 0x000fea0003800000 */
.L_x_346:
[----:B------:R-:W-:Y:S05]  /*a970*/  @!P0 BRA `(.L_x_348) ;  /* 0x0000002c00848947 */ /* 0x000fea0003800000 */
[----:B-----5:R-:W-:-:S05]  /*a980*/  HADD2.F32 R3, -RZ, R174.H0_H0 ;  /* 0x200000aeff037230 */ /* 0x020fca0000004100 */
[----:B0-----:R-:W-:-:S04]  /*a990*/  FMUL R4, R3, R184 ;  /* 0x000000b803047220 */ /* 0x001fc80000400000 */
[----:B------:R-:W-:-:S05]  /*a9a0*/  FFMA R4, R39, R185, R4 ;  /* 0x000000b927047223 */ /* 0x000fca0000000004 */
[----:B------:R-:W-:-:S05]  /*a9b0*/  F2FP.F16.F32.PACK_AB R4, RZ, R4 ;  /* 0x00000004ff04723e */ /* 0x000fca00000000ff */
[----:B------:R0:W-:Y:S01]  /*a9c0*/  STG.E.U16 desc[UR40][R120.64+0x132], R4 ;  /* 0x0001320478007986 */ /* 0x0001e2000c101528 */
[----:B------:R-:W-:Y:S05]  /*a9d0*/  BRA `(.L_x_348) ;  /* 0x0000002c006c7947 */ /* 0x000fea0003800000 */
.L_x_33:
[----:B------:R-:W-:Y:S01]  /*a9e0*/  ULDC.64 UR4, c[0x0][0x5c0] ;  /* 0x0001700000047ab9 */ /* 0x000fe20000000a00 */
[-C--:B------:R-:W-:Y:S01]  /*a9f0*/  FMUL R168, R168, R185.reuse ;  /* 0x000000b9a8a87220 */ /* 0x080fe20000400000 */
[----:B------:R-:W-:Y:S01]  /*aa00*/  LEA R4, P2, R10, UR4, 0x1 ;  /* 0x000000040a047c11 */ /* 0x000fe2000f8408ff */
[----:B------:R-:W-:Y:S01]  /*aa10*/  IMAD.SHL.U32 R13, R8, 0x10, RZ ;  /* 0x00000010080d7824 */ /* 0x000fe200078e00ff */
[----:B------:R-:W-:Y:S01]  /*aa20*/  ISETP.GT.AND P3, PT, R20, 0x1, PT ;  /* 0x000000011400780c */ /* 0x000fe20003f64270 */
[-C--:B------:R-:W-:Y:S01]  /*aa30*/  FMUL R169, R169, R185.reuse ;  /* 0x000000b9a9a97220 */ /* 0x080fe20000400000 */
[----:B------:R-:W-:Y:S01]  /*aa40*/  F2FP.F16.F32.PACK_AB R168, RZ, R168 ;  /* 0x000000a8ffa8723e */ /* 0x000fe200000000ff */
[-C--:B------:R-:W-:Y:S01]  /*aa50*/  FMUL R170, R170, R185.reuse ;  /* 0x000000b9aaaa7220 */ /* 0x080fe20000400000 */
[----:B------:R-:W-:Y:S01]  /*aa60*/  LEA.HI.X R5, R10, UR5, R203, 0x1, P2 ;  /* 0x000000050a057c11 */ /* 0x000fe200090f0ccb */
[-C--:B------:R-:W-:Y:S01]  /*aa70*/  FMUL R171, R171, R185.reuse ;  /* 0x000000b9abab7220 */ /* 0x080fe20000400000 */
[C---:B------:R-:W-:Y:S01]  /*aa80*/  ISETP.GT.AND P2, PT, R3.reuse, 0x8, P0 ;  /* 0x000000080300780c */ /* 0x040fe20000744270 */
[-C--:B------:R-:W-:Y:S01]  /*aa90*/  FMUL R172, R172, R185.reuse ;  /* 0x000000b9acac7220 */ /* 0x080fe20000400000 */
[C---:B------:R-:W-:Y:S01]  /*aaa0*/  ISETP.GT.AND P4, PT, R3.reuse, 0x8, P3 ;  /* 0x000000080300780c */ /* 0x040fe20001f84270 */
[----:B------:R-:W-:Y:S01]  /*aab0*/  @P1 STG.E.U16 desc[UR40][R4.64], R168 ;  /* 0x000000a804001986 */ /* 0x000fe2000c101528 */
[----:B------:R-:W-:Y:S01]  /*aac0*/  ISETP.GT.AND P1, PT, R3, RZ, P3 ;  /* 0x000000ff0300720c */ /* 0x000fe20001f24270 */
[-C--:B------:R-:W-:Y:S01]  /*aad0*/  FMUL R173, R173, R185.reuse ;  /* 0x000000b9adad7220 */ /* 0x080fe20000400000 */
[----:B------:R-:W-:Y:S01]  /*aae0*/  SHF.L.U64.HI R11, R8, 0x4, R9 ;  /* 0x00000004080b7819 */ /* 0x000fe20000010209 */
[-C--:B------:R-:W-:Y:S01]  /*aaf0*/  FMUL R174, R174, R185.reuse ;  /* 0x000000b9aeae7220 */ /* 0x080fe20000400000 */
[----:B------:R-:W-:Y:S01]  /*ab00*/  IADD3 R6, P3, R13, R4, RZ ;  /* 0x000000040d067210 */ /* 0x000fe20007f7e0ff */
[----:B------:R-:W-:Y:S01]  /*ab10*/  FMUL R175, R175, R185 ;  /* 0x000000b9afaf7220 */ /* 0x000fe20000400000 */
[----:B------:R-:W-:Y:S01]  /*ab20*/  F2FP.F16.F32.PACK_AB R169, RZ, R169 ;  /* 0x000000a9ffa9723e */ /* 0x000fe200000000ff */
[----:B------:R-:W-:Y:S01]  /*ab30*/  FMUL R176, R176, R185 ;  /* 0x000000b9b0b07220 */ /* 0x000fe20000400000 */
[----:B------:R-:W-:Y:S01]  /*ab40*/  F2FP.F16.F32.PACK_AB R170, RZ, R170 ;  /* 0x000000aaffaa723e */ /* 0x000fe200000000ff */
[----:B------:R-:W-:Y:S01]  /*ab50*/  IMAD.X R7, R11, 0x1, R5, P3 ;  /* 0x000000010b077824 */ /* 0x000fe200018e0605 */
[----:B------:R-:W-:Y:S01]  /*ab60*/  F2FP.F16.F32.PACK_AB R171, RZ, R171 ;  /* 0x000000abffab723e */ /* 0x000fe200000000ff */
[----:B------:R-:W-:Y:S01]  /*ab70*/  IMAD R9, R9, 0xf0, RZ ;  /* 0x000000f009097824 */ /* 0x000fe200078e02ff */
[----:B------:R-:W-:Y:S01]  /*ab80*/  F2FP.F16.F32.PACK_AB R172, RZ, R172 ;  /* 0x000000acffac723e */ /* 0x000fe200000000ff */
[----:B------:R0:W-:Y:S01]  /*ab90*/  @P1 STG.E.U16 desc[UR40][R4.64+0x2], R169 ;  /* 0x000002a904001986 */ /* 0x0001e2000c101528 */
[C---:B------:R-:W-:Y:S01]  /*aba0*/  ISETP.GT.AND P1, PT, R20.reuse, 0x8, PT ;  /* 0x000000081400780c */ /* 0x040fe20003f24270 */
[----:B------:R-:W-:Y:S01]  /*abb0*/  FMUL R177, R177, R185 ;  /* 0x000000b9b1b17220 */ /* 0x000fe20000400000 */
[----:B------:R-:W-:Y:S01]  /*abc0*/  F2FP.F16.F32.PACK_AB R173, RZ, R173 ;  /* 0x000000adffad723e */ /* 0x000fe200000000ff */
[----:B------:R-:W-:Y:S01]  /*abd0*/  @P2 STG.E.U16 desc[UR40][R6.64], R170 ;  /* 0x000000aa06002986 */ /* 0x000fe2000c101528 */
[----:B------:R-:W-:Y:S01]  /*abe0*/  ISETP.GT.AND P2, PT, R20, 0x9, PT ;  /* 0x000000091400780c */ /* 0x000fe20003f44270 */
[-C--:B------:R-:W-:Y:S01]  /*abf0*/  FMUL R178, R178, R185.reuse ;  /* 0x000000b9b2b27220 */ /* 0x080fe20000400000 */
[C---:B------:R-:W-:Y:S01]  /*ac00*/  ISETP.GT.AND P3, PT, R3.reuse, RZ, P1 ;  /* 0x000000ff0300720c */ /* 0x040fe20000f64270 */
[----:B------:R-:W-:Y:S01]  /*ac10*/  @P4 STG.E.U16 desc[UR40][R6.64+0x2], R171 ;  /* 0x000002ab06004986 */ /* 0x000fe2000c101528 */
[----:B------:R-:W-:Y:S01]  /*ac20*/  ISETP.GT.AND P4, PT, R3, RZ, P2 ;  /* 0x000000ff0300720c */ /* 0x000fe20001784270 */
[----:B------:R-:W-:Y:S01]  /*ac30*/  FMUL R179, R179, R185 ;  /* 0x000000b9b3b37220 */ /* 0x000fe20000400000 */
[----:B------:R-:W-:Y:S01]  /*ac40*/  F2FP.F16.F32.PACK_AB R174, RZ, R174 ;  /* 0x000000aeffae723e */ /* 0x000fe200000000ff */
[----:B0-----:R-:W-:Y:S01]  /*ac50*/  IMAD.WIDE.U32 R168, R8, 0xf0, R6 ;  /* 0x000000f008a87825 */ /* 0x001fe200078e0006 */
[----:B------:R-:W-:-:S03]  /*ac60*/  F2FP.F16.F32.PACK_AB R175, RZ, R175 ;  /* 0x000000afffaf723e */ /* 0x000fc600000000ff */
[----:B------:R-:W-:Y:S01]  /*ac70*/  FMUL R180, R180, R185 ;  /* 0x000000b9b4b47220 */ /* 0x000fe20000400000 */
[----:B------:R-:W-:Y:S01]  /*ac80*/  F2FP.F16.F32.PACK_AB R176, RZ, R176 ;  /* 0x000000b0ffb0723e */ /* 0x000fe200000000ff */
[----:B------:R-:W-:Y:S01]  /*ac90*/  IMAD.IADD R169, R169, 0x1, R9 ;  /* 0x00000001a9a97824 */ /* 0x000fe200078e0209 */
[----:B------:R-:W-:Y:S01]  /*aca0*/  F2FP.F16.F32.PACK_AB R177, RZ, R177 ;  /* 0x000000b1ffb1723e */ /* 0x000fe200000000ff */
[-C--:B------:R-:W-:Y:S01]  /*acb0*/  FMUL R181, R181, R185.reuse ;  /* 0x000000b9b5b57220 */ /* 0x080fe20000400000 */
[----:B------:R-:W-:Y:S01]  /*acc0*/  F2FP.F16.F32.PACK_AB R178, RZ, R178 ;  /* 0x000000b2ffb2723e */ /* 0x000fe200000000ff */
[----:B------:R-:W-:Y:S01]  /*acd0*/  @P3 STG.E.U16 desc[UR40][R4.64+0x10], R172 ;  /* 0x000010ac04003986 */ /* 0x000fe2000c101528 */
[C---:B------:R-:W-:Y:S01]  /*ace0*/  ISETP.GT.AND P3, PT, R3.reuse, 0x8, P1 ;  /* 0x000000080300780c */ /* 0x040fe20000f64270 */
[----:B------:R-:W-:Y:S01]  /*acf0*/  FMUL R182, R182, R185 ;  /* 0x000000b9b6b67220 */ /* 0x000fe20000400000 */
[----:B------:R-:W-:Y:S01]  /*ad00*/  F2FP.F16.F32.PACK_AB R179, RZ, R179 ;  /* 0x000000b3ffb3723e */ /* 0x000fe200000000ff */
[----:B------:R-:W-:Y:S01]  /*ad10*/  @P4 STG.E.U16 desc[UR40][R4.64+0x12], R173 ;  /* 0x000012ad04004986 */ /* 0x000fe2000c101528 */
[----:B------:R-:W-:Y:S01]  /*ad20*/  ISETP.GT.AND P4, PT, R3, 0x8, P2 ;  /* 0x000000080300780c */ /* 0x000fe20001784270 */
[-C--:B------:R-:W-:Y:S01]  /*ad30*/  FMUL R183, R183, R185.reuse ;  /* 0x000000b9b7b77220 */ /* 0x080fe20000400000 */
[----:B------:R-:W-:Y:S01]  /*ad40*/  F2FP.F16.F32.PACK_AB R180, RZ, R180 ;  /* 0x000000b4ffb4723e */ /* 0x000fe200000000ff */
[-C--:B------:R-:W-:Y:S01]  /*ad50*/  FMUL R152, R152, R185.reuse ;  /* 0x000000b998987220 */ /* 0x080fe20000400000 */
[----:B------:R-:W-:Y:S01]  /*ad60*/  P2R R12, PR, RZ, 0x2 ;  /* 0x00000002ff0c7803 */ /* 0x000fe20000000000 */
[----:B------:R-:W-:Y:S01]  /*ad70*/  FMUL R153, R153, R185 ;  /* 0x000000b999997220 */ /* 0x000fe20000400000 */
[----:B------:R-:W-:Y:S01]  /*ad80*/  F2FP.F16.F32.PACK_AB R181, RZ, R181 ;  /* 0x000000b5ffb5723e */ /* 0x000fe200000000ff */
[-C--:B------:R-:W-:Y:S01]  /*ad90*/  FMUL R154, R154, R185.reuse ;  /* 0x000000b99a9a7220 */ /* 0x080fe20000400000 */
[----:B------:R-:W-:Y:S01]  /*ada0*/  F2FP.F16.F32.PACK_AB R182, RZ, R182 ;  /* 0x000000b6ffb6723e */ /* 0x000fe200000000ff */
[----:B------:R-:W-:Y:S01]  /*adb0*/  @P3 STG.E.U16 desc[UR40][R6.64+0x10], R174 ;  /* 0x000010ae06003986 */ /* 0x000fe2000c101528 */
[----:B------:R-:W-:Y:S01]  /*adc0*/  ISETP.GT.AND P3, PT, R20, 0x10, PT ;  /* 0x000000101400780c */ /* 0x000fe20003f64270 */
[----:B------:R-:W-:Y:S01]  /*add0*/  FMUL R155, R155, R185 ;  /* 0x000000b99b9b7220 */ /* 0x000fe20000400000 */
[----:B------:R-:W-:Y:S01]  /*ade0*/  F2FP.F16.F32.PACK_AB R183, RZ, R183 ;  /* 0x000000b7ffb7723e */ /* 0x000fe200000000ff */
[----:B------:R-:W-:Y:S01]  /*adf0*/  @P4 STG.E.U16 desc[UR40][R6.64+0x12], R175 ;  /* 0x000012af06004986 */ /* 0x000fe2000c101528 */
[----:B------:R-:W-:Y:S01]  /*ae00*/  ISETP.GT.AND P4, PT, R3, RZ, P3 ;  /* 0x000000ff0300720c */ /* 0x000fe20001f84270 */
[-C--:B------:R-:W-:Y:S01]  /*ae10*/  FMUL R156, R156, R185.reuse ;  /* 0x000000b99c9c7220 */ /* 0x080fe20000400000 */
[----:B------:R-:W-:Y:S01]  /*ae20*/  F2FP.F16.F32.PACK_AB R152, RZ, R152 ;  /* 0x00000098ff98723e */ /* 0x000fe200000000ff */
[----:B------:R-:W-:Y:S01]  /*ae30*/  FMUL R157, R157, R185 ;  /* 0x000000b99d9d7220 */ /* 0x000fe20000400000 */
[----:B------:R-:W-:Y:S01]  /*ae40*/  F2FP.F16.F32.PACK_AB R153, RZ, R153 ;  /* 0x00000099ff99723e */ /* 0x000fe200000000ff */
[-C--:B------:R-:W-:Y:S01]  /*ae50*/  FMUL R158, R158, R185.reuse ;  /* 0x000000b99e9e7220 */ /* 0x080fe20000400000 */
[----:B------:R-:W-:Y:S01]  /*ae60*/  F2FP.F16.F32.PACK_AB R154, RZ, R154 ;  /* 0x0000009aff9a723e */ /* 0x000fe200000000ff */
[-C--:B------:R-:W-:Y:S01]  /*ae70*/  FMUL R159, R159, R185.reuse ;  /* 0x000000b99f9f7220 */ /* 0x080fe20000400000 */
[----:B------:R-:W-:Y:S01]  /*ae80*/  PRMT R10, R153, 0x7610, R10 ;  /* 0x00007610990a7816 */ /* 0x000fe2000000000a */
[----:B------:R-:W-:Y:S01]  /*ae90*/  FMUL R160, R160, R185 ;  /* 0x000000b9a0a07220 */ /* 0x000fe20000400000 */
[----:B------:R-:W-:Y:S01]  /*aea0*/  F2FP.F16.F32.PACK_AB R155, RZ, R155 ;  /* 0x0000009bff9b723e */ /* 0x000fe200000000ff */
[-C--:B------:R-:W-:Y:S01]  /*aeb0*/  FMUL R161, R161, R185.reuse ;  /* 0x000000b9a1a17220 */ /* 0x080fe20000400000 */
[----:B------:R-:W-:Y:S01]  /*aec0*/  F2FP.F16.F32.PACK_AB R156, RZ, R156 ;  /* 0x0000009cff9c723e */ /* 0x000fe200000000ff */
[----:B------:R-:W-:Y:S01]  /*aed0*/  @P4 STG.E.U16 desc[UR40][R4.64+0x20], R176 ;  /* 0x000020b004004986 */ /* 0x000fe2000c101528 */
[----:B------:R-:W-:Y:S01]  /*aee0*/  IADD3 R14, P4, R13, R168, RZ ;  /* 0x000000a80d0e7210 */ /* 0x000fe20007f9e0ff */
[----:B------:R-:W-:Y:S01]  /*aef0*/  FMUL R162, R162, R185 ;  /* 0x000000b9a2a27220 */ /* 0x000fe20000400000 */
[----:B------:R-:W-:Y:S01]  /*af00*/  F2FP.F16.F32.PACK_AB R157, RZ, R157 ;  /* 0x0000009dff9d723e */ /* 0x000fe200000000ff */
[-C--:B------:R-:W-:Y:S01]  /*af10*/  FMUL R163, R163, R185.reuse ;  /* 0x000000b9a3a37220 */ /* 0x080fe20000400000 */
[----:B------:R-:W-:Y:S01]  /*af20*/  F2FP.F16.F32.PACK_AB R158, RZ, R158 ;  /* 0x0000009eff9e723e */ /* 0x000fe200000000ff */
[--C-:B------:R-:W-:Y:S01]  /*af30*/  IMAD.X R15, R11, 0x1, R169.reuse, P4 ;  /* 0x000000010b0f7824 */ /* 0x100fe200020e06a9 */
[----:B------:R-:W-:Y:S01]  /*af40*/  ISETP.GT.AND P4, PT, R20, 0x11, PT ;  /* 0x000000111400780c */ /* 0x000fe20003f84270 */
[----:B------:R-:W-:Y:S01]  /*af50*/  FMUL R164, R164, R185 ;  /* 0x000000b9a4a47220 */ /* 0x000fe20000400000 */
[----:B------:R-:W-:Y:S01]  /*af60*/  F2FP.F16.F32.PACK_AB R159, RZ, R159 ;  /* 0x0000009fff9f723e */ /* 0x000fe200000000ff */
[-C--:B------:R-:W-:Y:S01]  /*af70*/  FMUL R165, R165, R185.reuse ;  /* 0x000000b9a5a57220 */ /* 0x080fe20000400000 */
[----:B------:R-:W-:Y:S01]  /*af80*/  ISETP.GT.AND P5, PT, R3, RZ, P4 ;  /* 0x000000ff0300720c */ /* 0x000fe200027a4270 */
[-C--:B------:R-:W-:Y:S01]  /*af90*/  FMUL R166, R166, R185.reuse ;  /* 0x000000b9a6a67220 */ /* 0x080fe20000400000 */
[----:B------:R-:W-:Y:S01]  /*afa0*/  F2FP.F16.F32.PACK_AB R160, RZ, R160 ;  /* 0x000000a0ffa0723e */ /* 0x000fe200000000ff */
[----:B------:R-:W-:Y:S01]  /*afb0*/  FMUL R167, R167, R185 ;  /* 0x000000b9a7a77220 */ /* 0x000fe20000400000 */
[----:B------:R-:W-:Y:S01]  /*afc0*/  F2FP.F16.F32.PACK_AB R161, RZ, R161 ;  /* 0x000000a1ffa1723e */ /* 0x000fe200000000ff */
        /* <DEDUP_REMOVED lines=8> */
[----:B------:R-:W-:Y:S01]  /*b050*/  @P5 STG.E.U16 desc[UR40][R4.64+0x22], R177 ;  /* 0x000022b104005986 */ /* 0x000fe2000c101528 */
[----:B------:R-:W-:Y:S01]  /*b060*/  ISETP.GT.AND P5, PT, R3, 0x8, P3 ;  /* 0x000000080300780c */ /* 0x000fe20001fa4270 */
        /* <DEDUP_REMOVED lines=27> */
[----:B------:R-:W-:Y:S01]  /*b220*/  ISETP.GT.AND P5, PT, R20, 0x18, PT ;  /* 0x000000181400780c */ /* 0x000fe20003fa4270 */
[-C--:B------:R-:W-:Y:S01]  /*b230*/  FMUL R120, R120, R185.reuse ;  /* 0x000000b978787220 */ /* 0x080fe20000400000 */
[----:B------:R-:W-:Y:S01]  /*b240*/  F2FP.F16.F32.PACK_AB R146, RZ, R146 ;  /* 0x00000092ff92723e */ /* 0x000fe200000000ff */
[-C--:B------:R-:W-:Y:S01]  /*b250*/  FMUL R121, R121, R185.reuse ;  /* 0x000000b979797220 */ /* 0x080fe20000400000 */
[----:B------:R-:W-:Y:S01]  /*b260*/  ISETP.GT.AND P6, PT, R3, RZ, P5 ;  /* 0x000000ff0300720c */ /* 0x000fe20002fc4270 */
        /* <DEDUP_REMOVED lines=32> */
[----:B------:R-:W-:Y:S01]  /*b470*/  FMUL R104, R104, R185 ;  /* 0x000000b968687220 */ /* 0x000fe20000400000 */
[----:B------:R-:W-:Y:S01]  /*b480*/  F2FP.F16.F32.PACK_AB R129, RZ, R129 ;  /* 0x00000081ff81723e */ /* 0x000fe200000000ff */
[-C--:B------:R-:W-:Y:S01]  /*b490*/  FMUL R105, R105, R185.reuse ;  /* 0x000000b969697220 */ /* 0x080fe20000400000 */
[----:B------:R-:W-:Y:S01]  /*b4a0*/  F2FP.F16.F32.PACK_AB R128, RZ, R128 ;  /* 0x00000080ff80723e */ /* 0x000fe200000000ff */
[-C--:B------:R-:W-:Y:S01]  /*b4b0*/  FMUL R106, R106, R185.reuse ;  /* 0x000000b96a6a7220 */ /* 0x080fe20000400000 */
[----:B------:R-:W-:Y:S01]  /*b4c0*/  F2FP.F16.F32.PACK_AB R130, RZ, R130 ;  /* 0x00000082ff82723e */ /* 0x000fe200000000ff */
[----:B------:R-:W-:Y:S01]  /*b4d0*/  FMUL R107, R107, R185 ;  /* 0x000000b96b6b7220 */ /* 0x000fe20000400000 */
[----:B------:R-:W-:Y:S01]  /*b4e0*/  F2FP.F16.F32.PACK_AB R131, RZ, R131 ;  /* 0x00000083ff83723e */ /* 0x000fe200000000ff */
[----:B------:R-:W-:Y:S01]  /*b4f0*/  FMUL R108, R108, R185 ;  /* 0x000000b96c6c7220 */ /* 0x000fe20000400000 */
[----:B------:R-:W-:Y:S01]  /*b500*/  F2FP.F16.F32.PACK_AB R133, RZ, R133 ;  /* 0x00000085ff85723e */ /* 0x000fe200000000ff */
[-C--:B------:R-:W-:Y:S01]  /*b510*/  FMUL R109, R109, R185.reuse ;  /* 0x000000b96d6d7220 */ /* 0x080fe20000400000 */
        /* <DEDUP_REMOVED lines=16> */
[C---:B------:R-:W-:Y:S01]  /*b620*/  ISETP.GT.AND P1, PT, R3.reuse, 0x80, P0 ;  /* 0x000000800300780c */ /* 0x040fe20000724270 */
[-C--:B------:R-:W-:Y:S01]  /*b630*/  FMUL R116, R116, R185.reuse ;  /* 0x000000b974747220 */ /* 0x080fe20000400000 */
        /* <DEDUP_REMOVED lines=11> */
[----:B------:R0:W-:Y:S01]  /*b6f0*/  @P1 STG.E.U16 desc[UR40][R168.64], R152 ;  /* 0x00000098a8001986 */ /* 0x0001e2000c101528 */
[----:B------:R-:W-:Y:S01]  /*b700*/  ISETP.GT.AND P1, PT, R20, 0x1, PT ;  /* 0x000000011400780c */ /* 0x000fe20003f24270 */
[----:B------:R-:W-:Y:S01]  /*b710*/  FMUL R90, R90, R185 ;  /* 0x000000b95a5a7220 */ /* 0x000fe20000400000 */
[----:B------:R-:W-:Y:S01]  /*b720*/  F2FP.F16.F32.PACK_AB R113, RZ, R113 ;  /* 0x00000071ff71723e */ /* 0x000fe200000000ff */
        /* <DEDUP_REMOVED lines=14> */
[--C-:B0-----:R-:W-:Y:S01]  /*b810*/  @P1 IMAD.MOV.U32 R152, RZ, RZ, R168.reuse ;  /* 0x000000ffff981224 */ /* 0x101fe200078e00a8 */
[----:B------:R-:W-:Y:S01]  /*b820*/  F2FP.F16.F32.PACK_AB R88, RZ, R88 ;  /* 0x00000058ff58723e */ /* 0x000fe200000000ff */
[--C-:B------:R-:W-:Y:S01]  /*b830*/  @P1 IMAD.MOV.U32 R153, RZ, RZ, R169.reuse ;  /* 0x000000ffff991224 */ /* 0x100fe200078e00a9 */
[----:B------:R-:W-:Y:S01]  /*b840*/  F2FP.F16.F32.PACK_AB R89, RZ, R89 ;  /* 0x00000059ff59723e */ /* 0x000fe200000000ff */
[-C--:B------:R-:W-:Y:S01]  /*b850*/  FMUL R98, R98, R185.reuse ;  /* 0x000000b962627220 */ /* 0x080fe20000400000 */
[----:B------:R-:W-:Y:S01]  /*b860*/  F2FP.F16.F32.PACK_AB R90, RZ, R90 ;  /* 0x0000005aff5a723e */ /* 0x000fe200000000ff */
[-C--:B------:R-:W-:Y:S01]  /*b870*/  FMUL R99, R99, R185.reuse ;  /* 0x000000b963637220 */ /* 0x080fe20000400000 */
[----:B------:R0:W-:Y:S01]  /*b880*/  @P1 STG.E.U16 desc[UR40][R152.64+0x2], R10 ;  /* 0x0000020a98001986 */ /* 0x0001e2000c101528 */
[----:B------:R-:W-:Y:S01]  /*b890*/  ISETP.NE.AND P1, PT, R12, RZ, PT ;  /* 0x000000ff0c00720c */ /* 0x000fe20003f25270 */
[----:B------:R-:W-:Y:S01]  /*b8a0*/  FMUL R101, R101, R185 ;  /* 0x000000b965657220 */ /* 0x000fe20000400000 */
[----:B------:R-:W-:Y:S01]  /*b8b0*/  F2FP.F16.F32.PACK_AB R91, RZ, R91 ;  /* 0x0000005bff5b723e */ /* 0x000fe200000000ff */
[----:B------:R-:W-:Y:S01]  /*b8c0*/  @P0 STG.E.U16 desc[UR40][R14.64], R154 ;  /* 0x0000009a0e000986 */ /* 0x000fe2000c101528 */
[----:B------:R-:W-:Y:S01]  /*b8d0*/  ISETP.GT.AND P0, PT, R20, 0x1, PT ;  /* 0x000000011400780c */ /* 0x000fe20003f04270 */
[-C--:B------:R-:W-:Y:S01]  /*b8e0*/  FMUL R100, R100, R185.reuse ;  /* 0x000000b964647220 */ /* 0x080fe20000400000 */
[----:B------:R-:W-:Y:S01]  /*b8f0*/  F2FP.F16.F32.PACK_AB R92, RZ, R92 ;  /* 0x0000005cff5c723e */ /* 0x000fe200000000ff */
[-C--:B------:R-:W-:Y:S01]  /*b900*/  FMUL R102, R102, R185.reuse ;  /* 0x000000b966667220 */ /* 0x080fe20000400000 */
[----:B------:R-:W-:Y:S01]  /*b910*/  ISETP.GT.AND P0, PT, R3, 0x88, P0 ;  /* 0x000000880300780c */ /* 0x000fe20000704270 */
[----:B------:R-:W-:Y:S01]  /*b920*/  FMUL R103, R103, R185 ;  /* 0x000000b967677220 */ /* 0x000fe20000400000 */
        /* <DEDUP_REMOVED lines=9> */
[-C--:B------:R-:W-:Y:S01]  /*b9c0*/  FMUL R76, R76, R185.reuse ;  /* 0x000000b94c4c7220 */ /* 0x080fe20000400000 */
[----:B------:R-:W-:Y:S01]  /*b9d0*/  F2FP.F16.F32.PACK_AB R98, RZ, R98 ;  /* 0x00000062ff62723e */ /* 0x000fe200000000ff */
[----:B------:R-:W-:Y:S01]  /*b9e0*/  @P0 STG.E.U16 desc[UR40][R14.64+0x2], R155 ;  /* 0x0000029b0e000986 */ /* 0x000fe2000c101528 */
[----:B------:R-:W-:Y:S01]  /*b9f0*/  ISETP.GT.AND P0, PT, R3, 0x80, P1 ;  /* 0x000000800300780c */ /* 0x000fe20000f04270 */
[-C--:B------:R-:W-:Y:S01]  /*ba00*/  FMUL R77, R77, R185.reuse ;  /* 0x000000b94d4d7220 */ /* 0x080fe20000400000 */
[----:B------:R-:W-:Y:S01]  /*ba10*/  ISETP.GT.AND P1, PT, R3, 0x88, P1 ;  /* 0x000000880300780c */ /* 0x000fe20000f24270 */
        /* <DEDUP_REMOVED lines=18> */
[----:B------:R-:W-:Y:S01]  /*bb40*/  ISETP.GT.AND P0, PT, R3, 0x80, P2 ;  /* 0x000000800300780c */ /* 0x000fe20001704270 */
        /* <DEDUP_REMOVED lines=22> */
[C---:B------:R-:W-:Y:S01]  /*bcb0*/  ISETP.GT.AND P3, PT, R3.reuse, 0x88, P3 ;  /* 0x000000880300780c */ /* 0x040fe20001f64270 */
[----:B------:R-:W-:Y:S01]  /*bcc0*/  @P1 STG.E.U16 desc[UR40][R14.64+0x10], R158 ;  /* 0x0000109e0e001986 */ /* 0x000fe2000c101528 */
[C---:B------:R-:W-:Y:S01]  /*bcd0*/  ISETP.GT.AND P1, PT, R3.reuse, 0x80, P4 ;  /* 0x000000800300780c */ /* 0x040fe20002724270 */
[-C--:B------:R-:W-:Y:S01]  /*bce0*/  FMUL R62, R62, R185.reuse ;  /* 0x000000b93e3e7220 */ /* 0x080fe20000400000 */
[----:B------:R-:W-:Y:S01]  /*bcf0*/  ISETP.GT.AND P4, PT, R3, 0x88, P4 ;  /* 0x000000880300780c */ /* 0x000fe20002784270 */
[----:B------:R-:W-:Y:S01]  /*bd00*/  @P2 STG.E.U16 desc[UR40][R14.64+0x12], R159 ;  /* 0x0000129f0e002986 */ /* 0x000fe2000c101528 */
[----:B------:R-:W-:Y:S01]  /*bd10*/  ISETP.GT.AND P2, PT, R20, 0x20, PT ;  /* 0x000000201400780c */ /* 0x000fe20003f44270 */
[----:B------:R-:W-:Y:S01]  /*bd20*/  FMUL R63, R63, R185 ;  /* 0x000000b93f3f7220 */ /* 0x000fe20000400000 */
[----:B------:R-:W-:Y:S01]  /*bd30*/  F2FP.F16.F32.PACK_AB R83, RZ, R83 ;  /* 0x00000053ff53723e */ /* 0x000fe200000000ff */
[----:B------:R-:W-:Y:S01]  /*bd40*/  FMUL R65, R65, R185 ;  /* 0x000000b941417220 */ /* 0x000fe20000400000 */
[----:B------:R-:W-:Y:S01]  /*bd50*/  F2FP.F16.F32.PACK_AB R84, RZ, R84 ;  /* 0x00000054ff54723e */ /* 0x000fe200000000ff */
[--C-:B0-----:R-:W-:Y:S01]  /*bd60*/  @P0 IMAD.MOV.U32 R152, RZ, RZ, R168.reuse ;  /* 0x000000ffff980224 */ /* 0x101fe200078e00a8 */
[----:B------:R-:W-:Y:S01]  /*bd70*/  F2FP.F16.F32.PACK_AB R85, RZ, R85 ;  /* 0x00000055ff55723e */ /* 0x000fe200000000ff */
[--C-:B------:R-:W-:Y:S01]  /*bd80*/  @P0 IMAD.MOV.U32 R153, RZ, RZ, R169.reuse ;  /* 0x000000ffff990224 */ /* 0x100fe200078e00a9 */
[----:B------:R-:W-:Y:S01]  /*bd90*/  F2FP.F16.F32.PACK_AB R86, RZ, R86 ;  /* 0x00000056ff56723e */ /* 0x000fe200000000ff */
[----:B------:R-:W-:Y:S01]  /*bda0*/  FMUL R64, R64, R185 ;  /* 0x000000b940407220 */ /* 0x000fe20000400000 */
[----:B------:R-:W-:Y:S01]  /*bdb0*/  F2FP.F16.F32.PACK_AB R87, RZ, R87 ;  /* 0x00000057ff57723e */ /* 0x000fe200000000ff */
[-C--:B------:R-:W-:Y:S01]  /*bdc0*/  FMUL R66, R66, R185.reuse ;  /* 0x000000b942427220 */ /* 0x080fe20000400000 */
[----:B------:R0:W-:Y:S01]  /*bdd0*/  @P0 STG.E.U16 desc[UR40][R152.64+0x20], R160 ;  /* 0x000020a098000986 */ /* 0x0001e2000c101528 */
[----:B------:R-:W-:Y:S01]  /*bde0*/  ISETP.GT.AND P0, PT, R3, 0x80, P5 ;  /* 0x000000800300780c */ /* 0x000fe20002f04270 */
        /* <DEDUP_REMOVED lines=18> */
[C---:B------:R-:W-:Y:S01]  /*bf10*/  ISETP.GT.AND P1, PT, R3.reuse, 0x80, P6 ;  /* 0x000000800300780c */ /* 0x040fe20003724270 */
[----:B------:R-:W-:Y:S01]  /*bf20*/  FMUL R42, R42, R185 ;  /* 0x000000b92a2a7220 */ /* 0x000fe20000400000 */
[----:B------:R-:W-:Y:S01]  /*bf30*/  ISETP.GT.AND P6, PT, R3, 0x88, P6 ;  /* 0x000000880300780c */ /* 0x000fe200037c4270 */
[----:B------:R-:W-:Y:S01]  /*bf40*/  @P3 STG.E.U16 desc[UR40][R14.64+0x20], R162 ;  /* 0x000020a20e003986 */ /* 0x000fe2000c101528 */
[----:B------:R-:W-:Y:S01]  /*bf50*/  F2FP.F16.F32.PACK_AB R63, RZ, R63 ;  /* 0x0000003fff3f723e */ /* 0x000fe200000000ff */
[----:B------:R-:W-:Y:S01]  /*bf60*/  FMUL R43, R43, R185 ;  /* 0x000000b92b2b7220 */ /* 0x000fe20000400000 */
[----:B------:R-:W-:Y:S01]  /*bf70*/  F2FP.F16.F32.PACK_AB R65, RZ, R65 ;  /* 0x00000041ff41723e */ /* 0x000fe200000000ff */
[----:B------:R-:W-:Y:S01]  /*bf80*/  @P4 STG.E.U16 desc[UR40][R14.64+0x22], R163 ;  /* 0x000022a30e004986 */ /* 0x000fe2000c101528 */
[----:B------:R-:W-:Y:S01]  /*bf90*/  F2FP.F16.F32.PACK_AB R64, RZ, R64 ;  /* 0x00000040ff40723e */ /* 0x000fe200000000ff */
[----:B------:R-:W-:Y:S01]  /*bfa0*/  FMUL R44, R44, R185 ;  /* 0x000000b92c2c7220 */ /* 0x000fe20000400000 */
[----:B------:R-:W-:Y:S01]  /*bfb0*/  F2FP.F16.F32.PACK_AB R66, RZ, R66 ;  /* 0x00000042ff42723e */ /* 0x000fe200000000ff */
[----:B0-----:R-:W-:Y:S01]  /*bfc0*/  @P0 IMAD.MOV.U32 R152, RZ, RZ, R168 ;  /* 0x000000ffff980224 */ /* 0x001fe200078e00a8 */
[----:B------:R-:W-:Y:S01]  /*bfd0*/  F2FP.F16.F32.PACK_AB R67, RZ, R67 ;  /* 0x00000043ff43723e */ /* 0x000fe200000000ff */
[----:B------:R-:W-:Y:S01]  /*bfe0*/  @P0 IMAD.MOV.U32 R153, RZ, RZ, R169 ;  /* 0x000000ffff990224 */ /* 0x000fe200078e00a9 */
[----:B------:R-:W-:Y:S01]  /*bff0*/  F2FP.F16.F32.PACK_AB R69, RZ, R69 ;  /* 0x00000045ff45723e */ /* 0x000fe200000000ff */
[-C--:B------:R-:W-:Y:S01]  /*c000*/  FMUL R45, R45, R185.reuse ;  /* 0x000000b92d2d7220 */ /* 0x080fe20000400000 */
[----:B------:R-:W-:Y:S01]  /*c010*/  F2FP.F16.F32.PACK_AB R68, RZ, R68 ;  /* 0x00000044ff44723e */ /* 0x000fe200000000ff */
[-C--:B------:R-:W-:Y:S01]  /*c020*/  FMUL R46, R46, R185.reuse ;  /* 0x000000b92e2e7220 */ /* 0x080fe20000400000 */
[----:B------:R-:W-:Y:S01]  /*c030*/  @P0 STG.E.U16 desc[UR40][R152.64+0x30], R164 ;  /* 0x000030a498000986 */ /* 0x000fe2000c101528 */
[----:B------:R-:W-:Y:S01]  /*c040*/  ISETP.GT.AND P0, PT, R20, 0x21, PT ;  /* 0x000000211400780c */ /* 0x000fe20003f04270 */
[-C--:B------:R-:W-:Y:S01]  /*c050*/  FMUL R47, R47, R185.reuse ;  /* 0x000000b92f2f7220 */ /* 0x080fe20000400000 */
[----:B------:R-:W-:Y:S01]  /*c060*/  F2FP.F16.F32.PACK_AB R70, RZ, R70 ;  /* 0x00000046ff46723e */ /* 0x000fe200000000ff */
[----:B------:R-:W-:Y:S01]  /*c070*/  @P1 STG.E.U16 desc[UR40][R168.64+0x32], R165 ;  /* 0x000032a5a8001986 */ /* 0x000fe2000c101528 */
[C---:B------:R-:W-:Y:S01]  /*c080*/  ISETP.GT.AND P1, PT, R3.reuse, RZ, P2 ;  /* 0x000000ff0300720c */ /* 0x040fe20001724270 */
[-C--:B------:R-:W-:Y:S01]  /*c090*/  FMUL R48, R48, R185.reuse ;  /* 0x000000b930307220 */ /* 0x080fe20000400000 */
[C---:B------:R-:W-:Y:S01]  /*c0a0*/  ISETP.GT.AND P3, PT, R3.reuse, RZ, P0 ;  /* 0x000000ff0300720c */ /* 0x040fe20000764270 */
[----:B------:R-:W-:Y:S01]  /*c0b0*/  @P5 STG.E.U16 desc[UR40][R14.64+0x30], R166 ;  /* 0x000030a60e005986 */ /* 0x000fe2000c101528 */
[----:B------:R-:W-:Y:S01]  /*c0c0*/  ISETP.GT.AND P2, PT, R3, 0x8, P2 ;  /* 0x000000080300780c */ /* 0x000fe20001744270 */
[----:B------:R-:W-:Y:S01]  /*c0d0*/  FMUL R49, R49, R185 ;  /* 0x000000b931317220 */ /* 0x000fe20000400000 */
[----:B------:R-:W-:Y:S01]  /*c0e0*/  ISETP.GT.AND P4, PT, R3, 0x8, P0 ;  /* 0x000000080300780c */ /* 0x000fe20000784270 */
[----:B------:R0:W-:Y:S01]  /*c0f0*/  @P6 STG.E.U16 desc[UR40][R14.64+0x32], R167 ;  /* 0x000032a70e006986 */ /* 0x0001e2000c101528 */
[----:B------:R-:W-:Y:S01]  /*c100*/  F2FP.F16.F32.PACK_AB R71, RZ, R71 ;  /* 0x00000047ff47723e */ /* 0x000fe200000000ff */
[-C--:B------:R-:W-:Y:S01]  /*c110*/  FMUL R50, R50, R185.reuse ;  /* 0x000000b932327220 */ /* 0x080fe20000400000 */
[----:B------:R-:W-:Y:S01]  /*c120*/  F2FP.F16.F32.PACK_AB R40, RZ, R40 ;  /* 0x00000028ff28723e */ /* 0x000fe200000000ff */
[----:B------:R-:W-:Y:S01]  /*c130*/  FMUL R51, R51, R185 ;  /* 0x000000b933337220 */ /* 0x000fe20000400000 */
[----:B------:R-:W-:Y:S01]  /*c140*/  F2FP.F16.F32.PACK_AB R41, RZ, R41 ;  /* 0x00000029ff29723e */ /* 0x000fe200000000ff */
[----:B------:R1:W-:Y:S01]  /*c150*/  @P1 STG.E.U16 desc[UR40][R4.64+0x40], R136 ;  /* 0x0000408804001986 */ /* 0x0003e2000c101528 */
[----:B------:R-:W-:Y:S01]  /*c160*/  ISETP.GT.AND P1, PT, R20, 0x28, PT ;  /* 0x000000281400780c */ /* 0x000fe20003f24270 */
[----:B------:R-:W-:Y:S01]  /*c170*/  FMUL R52, R52, R185 ;  /* 0x000000b934347220 */ /* 0x000fe20000400000 */
[----:B------:R-:W-:Y:S01]  /*c180*/  F2FP.F16.F32.PACK_AB R42, RZ, R42 ;  /* 0x0000002aff2a723e */ /* 0x000fe200000000ff */
[----:B------:R1:W-:Y:S01]  /*c190*/  @P3 STG.E.U16 desc[UR40][R4.64+0x42], R137 ;  /* 0x0000428904003986 */ /* 0x0003e2000c101528 */
[----:B------:R-:W-:Y:S01]  /*c1a0*/  ISETP.GT.AND P3, PT, R3, RZ, P1 ;  /* 0x000000ff0300720c */ /* 0x000fe20000f64270 */
[----:B0-----:R-:W-:Y:S01]  /*c1b0*/  IMAD.WIDE.U32 R14, R8, 0xf0, R6 ;  /* 0x000000f0080e7825 */ /* 0x001fe200078e0006 */
[----:B------:R-:W-:Y:S01]  /*c1c0*/  P2R R12, PR, RZ, 0x2 ;  /* 0x00000002ff0c7803 */ /* 0x000fe20000000000 */
[----:B------:R1:W-:Y:S01]  /*c1d0*/  @P2 STG.E.U16 desc[UR40][R6.64+0x40], R138 ;  /* 0x0000408a06002986 */ /* 0x0003e2000c101528 */
[----:B------:R-:W-:Y:S01]  /*c1e0*/  ISETP.GT.AND P2, PT, R20, 0x29, PT ;  /* 0x000000291400780c */ /* 0x000fe20003f44270 */
[----:B------:R-:W-:Y:S01]  /*c1f0*/  IMAD.IADD R15, R9, 0x1, R15 ;  /* 0x00000001090f7824 */ /* 0x000fe200078e020f */
[----:B------:R-:W-:Y:S01]  /*c200*/  F2FP.F16.F32.PACK_AB R43, RZ, R43 ;  /* 0x0000002bff2b723e */ /* 0x000fe200000000ff */
[----:B------:R1:W-:Y:S01]  /*c210*/  @P4 STG.E.U16 desc[UR40][R6.64+0x42], R139 ;  /* 0x0000428b06004986 */ /* 0x0003e2000c101528 */
[----:B------:R-:W-:Y:S01]  /*c220*/  ISETP.GT.AND P4, PT, R3, RZ, P2 ;  /* 0x000000ff0300720c */ /* 0x000fe20001784270 */
[-C--:B------:R-:W-:Y:S01]  /*c230*/  FMUL R53, R53, R185.reuse ;  /* 0x000000b935357220 */ /* 0x080fe20000400000 */
[----:B------:R-:W-:Y:S01]  /*c240*/  P2R R10, PR, RZ, 0x4 ;  /* 0x00000004ff0a7803 */ /* 0x000fe20000000000 */
[-C--:B------:R-:W-:Y:S01]  /*c250*/  FMUL R54, R54, R185.reuse ;  /* 0x000000b936367220 */ /* 0x080fe20000400000 */
[----:B------:R-:W-:Y:S01]  /*c260*/  F2FP.F16.F32.PACK_AB R44, RZ, R44 ;  /* 0x0000002cff2c723e */ /* 0x000fe200000000ff */
[----:B------:R1:W-:Y:S01]  /*c270*/  @P3 STG.E.U16 desc[UR40][R4.64+0x50], R140 ;  /* 0x0000508c04003986 */ /* 0x0003e2000c101528 */
[----:B------:R-:W-:Y:S01]  /*c280*/  ISETP.GT.AND P3, PT, R3, 0x8, P1 ;  /* 0x000000080300780c */ /* 0x000fe20000f64270 */
[----:B------:R-:W-:Y:S01]  /*c290*/  FMUL R55, R55, R185 ;  /* 0x000000b937377220 */ /* 0x000fe20000400000 */
[----:B------:R-:W-:Y:S01]  /*c2a0*/  F2FP.F16.F32.PACK_AB R45, RZ, R45 ;  /* 0x0000002dff2d723e */ /* 0x000fe200000000ff */
[-C--:B------:R-:W-:Y:S01]  /*c2b0*/  FMUL R24, R24, R185.reuse ;  /* 0x000000b918187220 */ /* 0x080fe20000400000 */
[----:B------:R-:W-:Y:S01]  /*c2c0*/  F2FP.F16.F32.PACK_AB R46, RZ, R46 ;  /* 0x0000002eff2e723e */ /* 0x000fe200000000ff */
[----:B------:R-:W-:Y:S01]  /*c2d0*/  FMUL R25, R25, R185 ;  /* 0x000000b919197220 */ /* 0x000fe20000400000 */
[----:B------:R-:W-:Y:S01]  /*c2e0*/  F2FP.F16.F32.PACK_AB R47, RZ, R47 ;  /* 0x0000002fff2f723e */ /* 0x000fe200000000ff */
[----:B------:R1:W-:Y:S01]  /*c2f0*/  @P4 STG.E.U16 desc[UR40][R4.64+0x52], R141 ;  /* 0x0000528d04004986 */ /* 0x0003e2000c101528 */
[----:B------:R-:W-:Y:S01]  /*c300*/  ISETP.GT.AND P4, PT, R3, 0x8, P2 ;  /* 0x000000080300780c */ /* 0x000fe20001784270 */
[-C--:B------:R-:W-:Y:S01]  /*c310*/  FMUL R26, R26, R185.reuse ;  /* 0x000000b91a1a7220 */ /* 0x080fe20000400000 */
[----:B------:R-:W-:Y:S01]  /*c320*/  F2FP.F16.F32.PACK_AB R48, RZ, R48 ;  /* 0x00000030ff30723e */ /* 0x000fe200000000ff */
[----:B------:R-:W-:Y:S01]  /*c330*/  FMUL R27, R27, R185 ;  /* 0x000000b91b1b7220 */ /* 0x000fe20000400000 */
[----:B------:R-:W-:Y:S01]  /*c340*/  F2FP.F16.F32.PACK_AB R49, RZ, R49 ;  /* 0x00000031ff31723e */ /* 0x000fe200000000ff */
[----:B------:R1:W-:Y:S01]  /*c350*/  @P3 STG.E.U16 desc[UR40][R6.64+0x50], R142 ;  /* 0x0000508e06003986 */ /* 0x0003e2000c101528 */
[----:B------:R-:W-:Y:S01]  /*c360*/  ISETP.GT.AND P3, PT, R20, 0x30, PT ;  /* 0x000000301400780c */ /* 0x000fe20003f64270 */
[-C--:B------:R-:W-:Y:S01]  /*c370*/  FMUL R28, R28, R185.reuse ;  /* 0x000000b91c1c7220 */ /* 0x080fe20000400000 */
[----:B------:R-:W-:Y:S01]  /*c380*/  F2FP.F16.F32.PACK_AB R50, RZ, R50 ;  /* 0x00000032ff32723e */ /* 0x000fe200000000ff */
[----:B------:R-:W-:Y:S01]  /*c390*/  FMUL R29, R29, R185 ;  /* 0x000000b91d1d7220 */ /* 0x000fe20000400000 */
[----:B------:R-:W-:Y:S01]  /*c3a0*/  F2FP.F16.F32.PACK_AB R51, RZ, R51 ;  /* 0x00000033ff33723e */ /* 0x000fe200000000ff */
[-C--:B------:R-:W-:Y:S01]  /*c3b0*/  FMUL R30, R30, R185.reuse ;  /* 0x000000b91e1e7220 */ /* 0x080fe20000400000 */
[----:B------:R-:W-:Y:S01]  /*c3c0*/  F2FP.F16.F32.PACK_AB R52, RZ, R52 ;  /* 0x00000034ff34723e */ /* 0x000fe200000000ff */
[----:B------:R1:W-:Y:S01]  /*c3d0*/  @P4 STG.E.U16 desc[UR40][R6.64+0x52], R143 ;  /* 0x0000528f06004986 */ /* 0x0003e2000c101528 */
        /* <DEDUP_REMOVED lines=14> */
[----:B------:R-:W-:Y:S01]  /*c4c0*/  IADD3 R8, P4, R13, R14, RZ ;  /* 0x0000000e0d087210 */ /* 0x000fe20007f9e0ff */
[----:B------:R-:W-:Y:S01]  /*c4d0*/  FMUL R37, R37, R185 ;  /* 0x000000b925257220 */ /* 0x000fe20000400000 */
[----:B------:R-:W-:Y:S01]  /*c4e0*/  F2FP.F16.F32.PACK_AB R27, RZ, R27 ;  /* 0x0000001bff1b723e */ /* 0x000fe200000000ff */
[-C--:B------:R-:W-:Y:S01]  /*c4f0*/  FMUL R38, R38, R185.reuse ;  /* 0x000000b926267220 */ /* 0x080fe20000400000 */
[----:B------:R-:W-:Y:S01]  /*c500*/  F2FP.F16.F32.PACK_AB R28, RZ, R28 ;  /* 0x0000001cff1c723e */ /* 0x000fe200000000ff */
[----:B------:R-:W-:Y:S01]  /*c510*/  IMAD.X R9, R11, 0x1, R15, P4 ;  /* 0x000000010b097824 */ /* 0x000fe200020e060f */
[----:B------:R-:W-:Y:S01]  /*c520*/  ISETP.GT.AND P4, PT, R20, 0x31, PT ;  /* 0x000000311400780c */ /* 0x000fe20003f84270 */
[----:B------:R-:W-:Y:S01]  /*c530*/  FMUL R39, R39, R185 ;  /* 0x000000b927277220 */ /* 0x000fe20000400000 */
[----:B------:R-:W-:-:S02]  /*c540*/  F2FP.F16.F32.PACK_AB R29, RZ, R29 ;  /* 0x0000001dff1d723e */ /* 0x000fc400000000ff */
[----:B------:R-:W-:Y:S02]  /*c550*/  ISETP.GT.AND P5, PT, R3, RZ, P4 ;  /* 0x000000ff0300720c */ /* 0x000fe400027a4270 */
[----:B------:R-:W-:Y:S02]  /*c560*/  F2FP.F16.F32.PACK_AB R30, RZ, R30 ;  /* 0x0000001eff1e723e */ /* 0x000fe400000000ff */
[----:B------:R-:W-:Y:S02]  /*c570*/  F2FP.F16.F32.PACK_AB R31, RZ, R31 ;  /* 0x0000001fff1f723e */ /* 0x000fe400000000ff */
[----:B------:R-:W-:Y:S02]  /*c580*/  F2FP.F16.F32.PACK_AB R32, RZ, R32 ;  /* 0x00000020ff20723e */ /* 0x000fe400000000ff */
[----:B------:R-:W-:Y:S02]  /*c590*/  F2FP.F16.F32.PACK_AB R33, RZ, R33 ;  /* 0x00000021ff21723e */ /* 0x000fe400000000ff */
[----:B------:R-:W-:-:S02]  /*c5a0*/  F2FP.F16.F32.PACK_AB R34, RZ, R34 ;  /* 0x00000022ff22723e */ /* 0x000fc400000000ff */
[----:B------:R-:W-:Y:S01]  /*c5b0*/  F2FP.F16.F32.PACK_AB R35, RZ, R35 ;  /* 0x00000023ff23723e */ /* 0x000fe200000000ff */
[----:B------:R1:W-:Y:S01]  /*c5c0*/  @P5 STG.E.U16 desc[UR40][R4.64+0x62], R145 ;  /* 0x0000629104005986 */ /* 0x0003e2000c101528 */
[----:B------:R-:W-:Y:S02]  /*c5d0*/  ISETP.GT.AND P5, PT, R3, 0x8, P3 ;  /* 0x000000080300780c */ /* 0x000fe40001fa4270 */
[----:B------:R-:W-:Y:S02]  /*c5e0*/  F2FP.F16.F32.PACK_AB R36, RZ, R36 ;  /* 0x00000024ff24723e */ /* 0x000fe400000000ff */
[----:B------:R-:W-:Y:S02]  /*c5f0*/  F2FP.F16.F32.PACK_AB R37, RZ, R37 ;  /* 0x00000025ff25723e */ /* 0x000fe400000000ff */
[----:B------:R-:W-:Y:S02]  /*c600*/  F2FP.F16.F32.PACK_AB R38, RZ, R38 ;  /* 0x00000026ff26723e */ /* 0x000fe400000000ff */
[----:B------:R-:W-:-:S05]  /*c610*/  F2FP.F16.F32.PACK_AB R39, RZ, R39 ;  /* 0x00000027ff27723e */ /* 0x000fca00000000ff */
[----:B------:R1:W-:Y:S01]  /*c620*/  @P5 STG.E.U16 desc[UR40][R6.64+0x60], R146 ;  /* 0x0000609206005986 */ /* 0x0003e2000c101528 */
[----:B------:R-:W-:-:S13]  /*c630*/  ISETP.GT.AND P5, PT, R3, 0x8, P4 ;  /* 0x000000080300780c */ /* 0x000fda00027a4270 */
[----:B------:R1:W-:Y:S01]  /*c640*/  @P5 STG.E.U16 desc[UR40][R6.64+0x62], R147 ;  /* 0x0000629306005986 */ /* 0x0003e2000c101528 */
[----:B------:R-:W-:-:S04]  /*c650*/  ISETP.GT.AND P5, PT, R20, 0x38, PT ;  /* 0x000000381400780c */ /* 0x000fc80003fa4270 */
[----:B------:R-:W-:-:S13]  /*c660*/  ISETP.GT.AND P6, PT, R3, RZ, P5 ;  /* 0x000000ff0300720c */ /* 0x000fda0002fc4270 */
[----:B------:R1:W-:Y:S01]  /*c670*/  @P6 STG.E.U16 desc[UR40][R4.64+0x70], R148 ;  /* 0x0000709404006986 */ /* 0x0003e2000c101528 */
[----:B------:R-:W-:-:S04]  /*c680*/  ISETP.GT.AND P6, PT, R20, 0x39, PT ;  /* 0x000000391400780c */ /* 0x000fc80003fc4270 */
[----:B------:R-:W-:-:S13]  /*c690*/  ISETP.GT.AND P1, PT, R3, RZ, P6 ;  /* 0x000000ff0300720c */ /* 0x000fda0003724270 */
[----:B------:R1:W-:Y:S01]  /*c6a0*/  @P1 STG.E.U16 desc[UR40][R4.64+0x72], R149 ;  /* 0x0000729504001986 */ /* 0x0003e2000c101528 */
[----:B------:R-:W-:-:S13]  /*c6b0*/  ISETP.GT.AND P1, PT, R3, 0x8, P5 ;  /* 0x000000080300780c */ /* 0x000fda0002f24270 */
[----:B------:R1:W-:Y:S01]  /*c6c0*/  @P1 STG.E.U16 desc[UR40][R6.64+0x70], R150 ;  /* 0x0000709606001986 */ /* 0x0003e2000c101528 */
[----:B------:R-:W-:-:S13]  /*c6d0*/  ISETP.GT.AND P1, PT, R3, 0x8, P6 ;  /* 0x000000080300780c */ /* 0x000fda0003724270 */
[----:B------:R1:W-:Y:S01]  /*c6e0*/  @P1 STG.E.U16 desc[UR40][R6.64+0x72], R151 ;  /* 0x0000729706001986 */ /* 0x0003e2000c101528 */
[----:B------:R-:W-:-:S04]  /*c6f0*/  ISETP.GT.AND P1, PT, R20, 0x20, PT ;  /* 0x000000201400780c */ /* 0x000fc80003f24270 */
[C---:B------:R-:W-:Y:S02]  /*c700*/  ISETP.GT.AND P2, PT, R3.reuse, 0x80, P1 ;  /* 0x000000800300780c */ /* 0x040fe40000f44270 */
[----:B------:R-:W-:-:S11]  /*c710*/  ISETP.GT.AND P1, PT, R3, 0x88, P1 ;  /* 0x000000880300780c */ /* 0x000fd60000f24270 */
[----:B------:R1:W-:Y:S01]  /*c720*/  @P2 STG.E.U16 desc[UR40][R14.64+0x40], R120 ;  /* 0x000040780e002986 */ /* 0x0003e2000c101528 */
[C---:B------:R-:W-:Y:S02]  /*c730*/  ISETP.GT.AND P2, PT, R3.reuse, 0x80, P0 ;  /* 0x000000800300780c */ /* 0x040fe40000744270 */
[----:B------:R-:W-:-:S11]  /*c740*/  ISETP.GT.AND P0, PT, R3, 0x88, P0 ;  /* 0x000000880300780c */ /* 0x000fd60000704270 */
[----:B------:R1:W-:Y:S01]  /*c750*/  @P2 STG.E.U16 desc[UR40][R14.64+0x42], R121 ;  /* 0x000042790e002986 */ /* 0x0003e2000c101528 */
[----:B------:R-:W-:-:S03]  /*c760*/  ISETP.NE.AND P2, PT, R10, RZ, PT ;  /* 0x000000ff0a00720c */ /* 0x000fc60003f45270 */
[----:B------:R1:W-:Y:S01]  /*c770*/  @P1 STG.E.U16 desc[UR40][R8.64+0x40], R122 ;  /* 0x0000407a08001986 */ /* 0x0003e2000c101528 */
[----:B------:R-:W-:-:S03]  /*c780*/  ISETP.NE.AND P1, PT, R12, RZ, PT ;  /* 0x000000ff0c00720c */ /* 0x000fc60003f25270 */
[----:B------:R1:W-:Y:S01]  /*c790*/  @P0 STG.E.U16 desc[UR40][R8.64+0x42], R123 ;  /* 0x0000427b08000986 */ /* 0x0003e2000c101528 */
[C---:B------:R-:W-:Y:S02]  /*c7a0*/  ISETP.GT.AND P0, PT, R3.reuse, 0x80, P1 ;  /* 0x000000800300780c */ /* 0x040fe40000f04270 */
[----:B------:R-:W-:-:S11]  /*c7b0*/  ISETP.GT.AND P1, PT, R3, 0x88, P1 ;  /* 0x000000880300780c */ /* 0x000fd60000f24270 */
[----:B------:R1:W-:Y:S01]  /*c7c0*/  @P0 STG.E.U16 desc[UR40][R14.64+0x50], R124 ;  /* 0x0000507c0e000986 */ /* 0x0003e2000c101528 */
[C---:B------:R-:W-:Y:S02]  /*c7d0*/  ISETP.GT.AND P0, PT, R3.reuse, 0x80, P2 ;  /* 0x000000800300780c */ /* 0x040fe40001704270 */
[----:B------:R-:W-:-:S11]  /*c7e0*/  ISETP.GT.AND P2, PT, R3, 0x88, P2 ;  /* 0x000000880300780c */ /* 0x000fd60001744270 */
[----:B------:R1:W-:Y:S01]  /*c7f0*/  @P0 STG.E.U16 desc[UR40][R14.64+0x52], R125 ;  /* 0x0000527d0e000986 */ /* 0x0003e2000c101528 */
[C---:B------:R-:W-:Y:S02]  /*c800*/  ISETP.GT.AND P0, PT, R3.reuse, 0x80, P4 ;  /* 0x000000800300780c */ /* 0x040fe40002704270 */
[C---:B------:R-:W-:Y:S01]  /*c810*/  ISETP.GT.AND P4, PT, R3.reuse, 0x88, P4 ;  /* 0x000000880300780c */ /* 0x040fe20002784270 */
[----:B------:R1:W-:Y:S01]  /*c820*/  @P1 STG.E.U16 desc[UR40][R8.64+0x50], R126 ;  /* 0x0000507e08001986 */ /* 0x0003e2000c101528 */
[C---:B------:R-:W-:Y:S02]  /*c830*/  ISETP.GT.AND P1, PT, R3.reuse, 0x80, P3 ;  /* 0x000000800300780c */ /* 0x040fe40001f24270 */
[----:B------:R-:W-:Y:S01]  /*c840*/  ISETP.GT.AND P3, PT, R3, 0x88, P3 ;  /* 0x000000880300780c */ /* 0x000fe20001f64270 */
[----:B------:R1:W-:Y:S01]  /*c850*/  @P2 STG.E.U16 desc[UR40][R8.64+0x52], R127 ;  /* 0x0000527f08002986 */ /* 0x0003e2000c101528 */
[----:B------:R-:W-:-:S05]  /*c860*/  ISETP.GT.AND P2, PT, R20, 0x40, PT ;  /* 0x000000401400780c */ /* 0x000fca0003f44270 */
[----:B------:R1:W-:Y:S01]  /*c870*/  @P0 STG.E.U16 desc[UR40][R14.64+0x62], R129 ;  /* 0x000062810e000986 */ /* 0x0003e2000c101528 */
[C---:B------:R-:W-:Y:S02]  /*c880*/  ISETP.GT.AND P0, PT, R3.reuse, 0x80, P6 ;  /* 0x000000800300780c */ /* 0x040fe40003704270 */
[C---:B------:R-:W-:Y:S01]  /*c890*/  ISETP.GT.AND P6, PT, R3.reuse, 0x88, P6 ;  /* 0x000000880300780c */ /* 0x040fe200037c4270 */
[----:B------:R1:W-:Y:S01]  /*c8a0*/  @P1 STG.E.U16 desc[UR40][R14.64+0x60], R128 ;  /* 0x000060800e001986 */ /* 0x0003e2000c101528 */
[C---:B------:R-:W-:Y:S02]  /*c8b0*/  ISETP.GT.AND P1, PT, R3.reuse, 0x80, P5 ;  /* 0x000000800300780c */ /* 0x040fe40002f24270 */
[----:B------:R-:W-:Y:S01]  /*c8c0*/  ISETP.GT.AND P5, PT, R3, 0x88, P5 ;  /* 0x000000880300780c */ /* 0x000fe20002fa4270 */
[----:B------:R1:W-:Y:S04]  /*c8d0*/  @P3 STG.E.U16 desc[UR40][R8.64+0x60], R130 ;  /* 0x0000608208003986 */ /* 0x0003e8000c101528 */
[----:B------:R1:W-:Y:S04]  /*c8e0*/  @P4 STG.E.U16 desc[UR40][R8.64+0x62], R131 ;  /* 0x0000628308004986 */ /* 0x0003e8000c101528 */
[----:B------:R1:W-:Y:S01]  /*c8f0*/  @P0 STG.E.U16 desc[UR40][R14.64+0x72], R133 ;  /* 0x000072850e000986 */ /* 0x0003e2000c101528 */
[----:B------:R-:W-:-:S03]  /*c900*/  ISETP.GT.AND P0, PT, R20, 0x41, PT ;  /* 0x000000411400780c */ /* 0x000fc60003f04270 */
[----:B------:R1:W-:Y:S01]  /*c910*/  @P1 STG.E.U16 desc[UR40][R14.64+0x70], R132 ;  /* 0x000070840e001986 */ /* 0x0003e2000c101528 */
[C---:B------:R-:W-:Y:S02]  /*c920*/  ISETP.GT.AND P1, PT, R3.reuse, RZ, P2 ;  /* 0x000000ff0300720c */ /* 0x040fe40001724270 */
[C---:B------:R-:W-:Y:S01]  /*c930*/  ISETP.GT.AND P3, PT, R3.reuse, RZ, P0 ;  /* 0x000000ff0300720c */ /* 0x040fe20000764270 */
[----:B------:R1:W-:Y:S01]  /*c940*/  @P5 STG.E.U16 desc[UR40][R8.64+0x70], R134 ;  /* 0x0000708608005986 */ /* 0x0003e2000c101528 */
[C---:B------:R-:W-:Y:S02]  /*c950*/  ISETP.GT.AND P2, PT, R3.reuse, 0x8, P2 ;  /* 0x000000080300780c */ /* 0x040fe40001744270 */
[----:B------:R-:W-:Y:S01]  /*c960*/  ISETP.GT.AND P4, PT, R3, 0x8, P0 ;  /* 0x000000080300780c */ /* 0x000fe20000784270 */
[----:B------:R1:W-:Y:S06]  /*c970*/  @P6 STG.E.U16 desc[UR40][R8.64+0x72], R135 ;  /* 0x0000728708006986 */ /* 0x0003ec000c101528 */
[----:B------:R1:W-:Y:S01]  /*c980*/  @P1 STG.E.U16 desc[UR40][R4.64+0x80], R104 ;  /* 0x0000806804001986 */ /* 0x0003e2000c101528 */
[----:B------:R-:W-:-:S03]  /*c990*/  ISETP.GT.AND P1, PT, R20, 0x48, PT ;  /* 0x000000481400780c */ /* 0x000fc60003f24270 */
[----:B------:R1:W-:Y:S01]  /*c9a0*/  @P3 STG.E.U16 desc[UR40][R4.64+0x82], R105 ;  /* 0x0000826904003986 */ /* 0x0003e2000c101528 */
[----:B------:R-:W-:Y:S02]  /*c9b0*/  ISETP.GT.AND P3, PT, R3, RZ, P1 ;  /* 0x000000ff0300720c */ /* 0x000fe40000f64270 */
[----:B------:R-:W-:Y:S01]  /*c9c0*/  P2R R11, PR, RZ, 0x2 ;  /* 0x00000002ff0b7803 */ /* 0x000fe20000000000 */
[----:B------:R1:W-:Y:S01]  /*c9d0*/  @P2 STG.E.U16 desc[UR40][R6.64+0x80], R106 ;  /* 0x0000806a06002986 */ /* 0x0003e2000c101528 */
[----:B------:R-:W-:-:S03]  /*c9e0*/  ISETP.GT.AND P2, PT, R20, 0x49, PT ;  /* 0x000000491400780c */ /* 0x000fc60003f44270 */
[----:B------:R1:W-:Y:S01]  /*c9f0*/  @P4 STG.E.U16 desc[UR40][R6.64+0x82], R107 ;  /* 0x0000826b06004986 */ /* 0x0003e2000c101528 */
[----:B------:R-:W-:Y:S02]  /*ca00*/  ISETP.GT.AND P4, PT, R3, RZ, P2 ;  /* 0x000000ff0300720c */ /* 0x000fe40001784270 */
[----:B------:R-:W-:-:S03]  /*ca10*/  P2R R10, PR, RZ, 0x4 ;  /* 0x00000004ff0a7803 */ /* 0x000fc60000000000 */
[----:B------:R1:W-:Y:S01]  /*ca20*/  @P3 STG.E.U16 desc[UR40][R4.64+0x90], R108 ;  /* 0x0000906c04003986 */ /* 0x0003e2000c101528 */
[----:B------:R-:W-:-:S07]  /*ca30*/  ISETP.GT.AND P3, PT, R3, 0x8, P1 ;  /* 0x000000080300780c */ /* 0x000fce0000f64270 */
[----:B------:R1:W-:Y:S01]  /*ca40*/  @P4 STG.E.U16 desc[UR40][R4.64+0x92], R109 ;  /* 0x0000926d04004986 */ /* 0x0003e2000c101528 */
[----:B------:R-:W-:-:S05]  /*ca50*/  ISETP.GT.AND P4, PT, R3, 0x8, P2 ;  /* 0x000000080300780c */ /* 0x000fca0001784270 */
[----:B------:R1:W-:Y:S01]  /*ca60*/  @P3 STG.E.U16 desc[UR40][R6.64+0x90], R110 ;  /* 0x0000906e06003986 */ /* 0x0003e2000c101528 */
[----:B------:R-:W-:-:S07]  /*ca70*/  ISETP.GT.AND P3, PT, R20, 0x50, PT ;  /* 0x000000501400780c */ /* 0x000fce0003f64270 */
[----:B------:R1:W-:Y:S01]  /*ca80*/  @P4 STG.E.U16 desc[UR40][R6.64+0x92], R111 ;  /* 0x0000926f06004986 */ /* 0x0003e2000c101528 */
        /* <DEDUP_REMOVED lines=194> */
[C---:B------:R-:W-:Y:S01]  /*d6b0*/  ISETP.GT.AND P3, PT, R3.reuse, 0x88, P3 ;  /* 0x000000880300780c */ /* 0x040fe20001f64270 */
[----:B------:R1:W-:Y:S06]  /*d6c0*/  @P2 STG.E.U16 desc[UR40][R8.64+0x112], R31 ;  /* 0x0001121f08002986 */ /* 0x0003ec000c101528 */
[----:B------:R1:W-:Y:S01]  /*d6d0*/  @P0 STG.E.U16 desc[UR40][R14.64+0x122], R33 ;  /* 0x000122210e000986 */ /* 0x0003e2000c101528 */
[----:B------:R-:W-:-:S02]  /*d6e0*/  ISETP.GT.AND P0, PT, R3, 0x80, P6 ;  /* 0x000000800300780c */ /* 0x000fc40003704270 */
[C---:B------:R-:W-:Y:S01]  /*d6f0*/  ISETP.GT.AND P6, PT, R3.reuse, 0x88, P6 ;  /* 0x000000880300780c */ /* 0x040fe200037c4270 */
[----:B------:R1:W-:Y:S01]  /*d700*/  @P1 STG.E.U16 desc[UR40][R14.64+0x120], R32 ;  /* 0x000120200e001986 */ /* 0x0003e2000c101528 */
[C---:B------:R-:W-:Y:S02]  /*d710*/  ISETP.GT.AND P1, PT, R3.reuse, 0x80, P5 ;  /* 0x000000800300780c */ /* 0x040fe40002f24270 */
[----:B------:R-:W-:Y:S01]  /*d720*/  ISETP.GT.AND P5, PT, R3, 0x88, P5 ;  /* 0x000000880300780c */ /* 0x000fe20002fa4270 */
[----:B------:R1:W-:Y:S04]  /*d730*/  @P3 STG.E.U16 desc[UR40][R8.64+0x120], R34 ;  /* 0x0001202208003986 */ /* 0x0003e8000c101528 */
[----:B------:R1:W-:Y:S04]  /*d740*/  @P4 STG.E.U16 desc[UR40][R8.64+0x122], R35 ;  /* 0x0001222308004986 */ /* 0x0003e8000c101528 */
[----:B------:R1:W-:Y:S04]  /*d750*/  @P0 STG.E.U16 desc[UR40][R14.64+0x132], R37 ;  /* 0x000132250e000986 */ /* 0x0003e8000c101528 */
[----:B------:R1:W-:Y:S04]  /*d760*/  @P1 STG.E.U16 desc[UR40][R14.64+0x130], R36 ;  /* 0x000130240e001986 */ /* 0x0003e8000c101528 */
[----:B------:R1:W-:Y:S04]  /*d770*/  @P5 STG.E.U16 desc[UR40][R8.64+0x130], R38 ;  /* 0x0001302608005986 */ /* 0x0003e8000c101528 */
[----:B------:R1:W-:Y:S02]  /*d780*/  @P6 STG.E.U16 desc[UR40][R8.64+0x132], R39 ;  /* 0x0001322708006986 */ /* 0x0003e4000c101528 */
.L_x_348:
[----:B------:R-:W-:Y:S05]  /*d790*/  BSYNC B0 ;  /* 0x0000000000007941 */ /* 0x000fea0003800000 */
.L_x_32:
[----:B------:R-:W-:Y:S01]  /*d7a0*/  ULDC UR4, c[0x0][0xc] ;  /* 0x0000030000047ab9 */ /* 0x000fe20000000800 */
[----:B------:R-:W-:Y:S01]  /*d7b0*/  ULDC UR5, c[0x0][0x10] ;  /* 0x0000040000057ab9 */ /* 0x000fe20000000800 */
[----:B------:R-:W2:Y:S01]  /*d7c0*/  LDC R3, c[0x0][0x14] ;  /* 0x00000500ff037b82 */ /* 0x000ea20000000800 */
[----:B------:R-:W-:Y:S01]  /*d7d0*/  UIMAD.WIDE.U32 UR4, UR4, UR5, URZ ;  /* 0x00000005040472a5 */ /* 0x000fe2000f8e003f */
[----:B01----:R-:W-:Y:S02]  /*d7e0*/  IMAD.MOV.U32 R4, RZ, RZ, R23 ;  /* 0x000000ffff047224 */ /* 0x003fe400078e0017 */
[----:B------:R-:W-:Y:S02]  /*d7f0*/  IMAD.MOV.U32 R5, RZ, RZ, R22 ;  /* 0x000000ffff057224 */ /* 0x000fe400078e0016 */
[----:B------:R-:W-:Y:S02]  /*d800*/  IMAD.MOV.U32 R19, RZ, RZ, -0x1 ;  /* 0xffffffffff137424 */ /* 0x000fe400078e00ff */
[----:B--2---:R-:W-:-:S04]  /*d810*/  IMAD.WIDE.U32 R4, R3, UR4, R4 ;  /* 0x0000000403047c25 */ /* 0x004fc8000f8e0004 */
[----:B------:R-:W-:Y:S01]  /*d820*/  IMAD R3, R3, UR5, RZ ;  /* 0x0000000503037c24 */ /* 0x000fe2000f8e02ff */
[----:B------:R-:W-:Y:S01]  /*d830*/  ULDC.64 UR4, c[0x0][0x650] ;  /* 0x0001940000047ab9 */ /* 0x000fe20000000a00 */
[----:B------:R-:W-:Y:S01]  /*d840*/  IMAD.MOV.U32 R23, RZ, RZ, R4 ;  /* 0x000000ffff177224 */ /* 0x000fe200078e0004 */
[----:B------:R-:W-:Y:S01]  /*d850*/  ISETP.GE.U32.AND P0, PT, R4, UR4, PT ;  /* 0x0000000404007c0c */ /* 0x000fe2000bf06070 */
[----:B------:R-:W-:Y:S02]  /*d860*/  IMAD.MOV.U32 R4, RZ, RZ, -0x1 ;  /* 0xffffffffff047424 */ /* 0x000fe400078e00ff */
[--C-:B------:R-:W-:Y:S01]  /*d870*/  IMAD.IADD R22, R5, 0x1, R3.reuse ;  /* 0x0000000105167824 */ /* 0x100fe200078e0203 */
[----:B------:R-:W-:Y:S02]  /*d880*/  PRMT R3, RZ, 0x7610, R3 ;  /* 0x00007610ff037816 */ /* 0x000fe40000000003 */
[----:B------:R0:W-:Y:S02]  /*d890*/  STL [R1+0x4], R4 ;  /* 0x0000040401007387 */ /* 0x0001e40000100800 */
[----:B------:R-:W-:-:S13]  /*d8a0*/  ISETP.GE.U32.AND.EX P0, PT, R22, UR5, PT, P0 ;  /* 0x0000000516007c0c */ /* 0x000fda000bf06100 */
[----:B0-----:R-:W-:Y:S05]  /*d8b0*/  @P0 BRA `(.L_x_349) ;  /* 0x0000000400740947 */ /* 0x001fea0003800000 */
[----:B------:R-:W0:Y:S01]  /*d8c0*/  S2R R20, SR_CTAID.X ;  /* 0x0000000000147919 */ /* 0x000e220000002500 */
[----:B---3--:R-:W1:Y:S01]  /*d8d0*/  LDC.64 R10, c[0x0][0x628] ;  /* 0x00018a00ff0a7b82 */ /* 0x008e620000000a00 */
[----:B------:R-:W-:Y:S01]  /*d8e0*/  ULDC UR4, c[0x0][0x150] ;  /* 0x0000540000047ab9 */ /* 0x000fe20000000800 */
[----:B------:R-:W-:Y:S01]  /*d8f0*/  IMAD.MOV.U32 R8, RZ, RZ, R23 ;  /* 0x000000ffff087224 */ /* 0x000fe200078e0017 */
[----:B------:R-:W2:Y:S01]  /*d900*/  S2R R24, SR_CTAID.Y ;  /* 0x0000000000187919 */ /* 0x000ea20000002600 */
[----:B------:R-:W-:-:S04]  /*d910*/  IMAD.MOV.U32 R9, RZ, RZ, R22 ;  /* 0x000000ffff097224 */ /* 0x000fc800078e0016 */
[----:B------:R-:W3:Y:S08]  /*d920*/  LDC R25, c[0x0][0x144] ;  /* 0x00005100ff197b82 */ /* 0x000ef00000000800 */
[----:B------:R-:W2:Y:S08]  /*d930*/  LDC R12, c[0x0][0x630] ;  /* 0x00018c00ff0c7b82 */ /* 0x000eb00000000800 */
[----:B------:R-:W2:Y:S01]  /*d940*/  LDC.64 R14, c[0x0][0x620] ;  /* 0x00018800ff0e7b82 */ /* 0x000ea20000000a00 */
[----:B-1----:R-:W-:-:S04]  /*d950*/  ISETP.NE.U32.AND P0, PT, R10, RZ, PT ;  /* 0x000000ff0a00720c */ /* 0x002fc80003f05070 */
[----:B------:R-:W-:Y:S02]  /*d960*/  ISETP.NE.AND.EX P0, PT, R11, RZ, PT, P0 ;  /* 0x000000ff0b00720c */ /* 0x000fe40003f05300 */
[----:B0-----:R-:W-:-:S05]  /*d970*/  I2FP.F32.U32 R0, R20 ;  /* 0x0000001400007245 */ /* 0x001fca0000201000 */
[----:B------:R-:W-:-:S04]  /*d980*/  FMUL R0, R0, UR4 ;  /* 0x0000000400007c20 */ /* 0x000fc80008400000 */
[----:B------:R0:W1:Y:S02]  /*d990*/  F2I.U32.TRUNC.NTZ R21, R0 ;  /* 0x0000000000157305 */ /* 0x000064000020f000 */
[----:B---3--:R-:W-:Y:S05]  /*d9a0*/  @!P0 BRA `(.L_x_350) ;  /* 0x0000000000288947 */ /* 0x008fea0003800000 */
[----:B0-----:R-:W0:Y:S02]  /*d9b0*/  LDC R0, c[0x0][0x634] ;  /* 0x00018d00ff007b82 */ /* 0x001e240000000800 */
        /* <DEDUP_REMOVED lines=9> */
.L_x_350:
[-CC-:B--2---:R-:W-:Y:S01]  /*da50*/  SHF.R.U64 R19, R8, R12.reuse, R9.reuse ;  /* 0x0000000c08137219 */ /* 0x184fe20000001209 */
[----:B------:R-:W2:Y:S01]  /*da60*/  LDC.64 R28, c[0x0][0x640] ;  /* 0x00019000ff1c7b82 */ /* 0x000ea20000000a00 */
[----:B0-----:R-:W-:Y:S01]  /*da70*/  SHF.R.U32.HI R0, RZ, R12, R9 ;  /* 0x0000000cff007219 */ /* 0x001fe20000011609 */
[----:B------:R-:W-:Y:S01]  /*da80*/  IMAD.MOV.U32 R4, RZ, RZ, R23 ;  /* 0x000000ffff047224 */ /* 0x000fe200078e0017 */
[----:B------:R-:W-:Y:S01]  /*da90*/  IADD3 R3, P0, RZ, -R19, RZ ;  /* 0x80000013ff037210 */ /* 0x000fe20007f1e0ff */
[----:B-1----:R-:W-:Y:S01]  /*daa0*/  IMAD.MOV R21, RZ, RZ, -R21 ;  /* 0x000000ffff157224 */ /* 0x002fe200078e0a15 */
[----:B------:R-:W-:Y:S01]  /*dab0*/  ULDC UR4, c[0x0][0x154] ;  /* 0x0000550000047ab9 */ /* 0x000fe20000000800 */
[----:B------:R-:W-:Y:S02]  /*dac0*/  IMAD.MOV.U32 R7, RZ, RZ, 0x1 ;  /* 0x00000001ff077424 */ /* 0x000fe400078e00ff */
[----:B------:R-:W0:Y:S01]  /*dad0*/  LDC R6, c[0x0][0x618] ;  /* 0x00018600ff067b82 */ /* 0x000e220000000800 */
[----:B------:R-:W-:-:S02]  /*dae0*/  IMAD.X R5, RZ, RZ, ~R0, P0 ;  /* 0x000000ffff057224 */ /* 0x000fc400000e0e00 */
[----:B------:R-:W-:Y:S02]  /*daf0*/  IMAD R21, R25, R21, R20 ;  /* 0x0000001519157224 */ /* 0x000fe400078e0214 */
[-C--:B------:R-:W-:Y:S02]  /*db00*/  IMAD R0, R5, R14.reuse, RZ ;  /* 0x0000000e05007224 */ /* 0x080fe400078e02ff */
[----:B------:R-:W-:Y:S01]  /*db10*/  IMAD.MOV.U32 R5, RZ, RZ, R22 ;  /* 0x000000ffff057224 */ /* 0x000fe200078e0016 */
[----:B------:R-:W1:Y:S01]  /*db20*/  LDC R8, c[0x0][0x608] ;  /* 0x00018200ff087b82 */ /* 0x000e620000000800 */
[----:B------:R-:W-:-:S04]  /*db30*/  IMAD.WIDE.U32 R4, R3, R14, R4 ;  /* 0x0000000e03047225 */ /* 0x000fc800078e0004 */
[----:B------:R-:W-:-:S03]  /*db40*/  IMAD R3, R3, R15, R0 ;  /* 0x0000000f03037224 */ /* 0x000fc600078e0200 */
[----:B------:R-:W3:Y:S01]  /*db50*/  LDC R26, c[0x0][0x658] ;  /* 0x00019600ff1a7b82 */ /* 0x000ee20000000800 */
[----:B------:R-:W-:Y:S01]  /*db60*/  I2FP.F32.U32 R0, R24 ;  /* 0x0000001800007245 */ /* 0x000fe20000201000 */
[----:B------:R-:W-:Y:S01]  /*db70*/  IMAD.IADD R3, R5, 0x1, R3 ;  /* 0x0000000105037824 */ /* 0x000fe200078e0203 */
[----:B--2---:R-:W-:Y:S01]  /*db80*/  ISETP.NE.U32.AND P0, PT, R28, RZ, PT ;  /* 0x000000ff1c00720c */ /* 0x004fe20003f05070 */
[----:B------:R-:W-:Y:S02]  /*db90*/  IMAD.MOV.U32 R5, RZ, RZ, -0x1 ;  /* 0xffffffffff057424 */ /* 0x000fe400078e00ff */
[----:B------:R-:W-:Y:S02]  /*dba0*/  FMUL R0, R0, UR4 ;  /* 0x0000000400007c20 */ /* 0x000fe40008400000 */
[----:B------:R-:W2:Y:S01]  /*dbb0*/  LDC R15, c[0x0][0x148] ;  /* 0x00005200ff0f7b82 */ /* 0x000ea20000000800 */
[----:B0-----:R-:W-:Y:S01]  /*dbc0*/  SHF.R.U64 R12, R4, R6, R3 ;  /* 0x00000006040c7219 */ /* 0x001fe20000001203 */
[----:B------:R0:W0:Y:S01]  /*dbd0*/  F2I.U32.TRUNC.NTZ R13, R0 ;  /* 0x00000000000d7305 */ /* 0x000022000020f000 */
[----:B------:R-:W-:-:S02]  /*dbe0*/  ISETP.NE.AND.EX P0, PT, R29, RZ, PT, P0 ;  /* 0x000000ff1d00720c */ /* 0x000fc40003f05300 */
[----:B------:R-:W-:-:S03]  /*dbf0*/  SHF.R.U32.HI R3, RZ, R6, R3 ;  /* 0x00000006ff037219 */ /* 0x000fc60000011603 */
[----:B------:R-:W0:Y:S01]  /*dc00*/  LDC R20, c[0x0][0x600] ;  /* 0x00018000ff147b82 */ /* 0x000e220000000800 */
[-CC-:B-1----:R-:W-:Y:S02]  /*dc10*/  SHF.R.U64 R10, R12, R8.reuse, R3.reuse ;  /* 0x000000080c0a7219 */ /* 0x182fe40000001203 */
[----:B------:R-:W-:-:S05]  /*dc20*/  SHF.R.U32.HI R3, RZ, R8, R3 ;  /* 0x00000008ff037219 */ /* 0x000fca0000011603 */
[----:B------:R-:W1:Y:S01]  /*dc30*/  LDC R27, c[0x0][0x648] ;  /* 0x00019200ff1b7b82 */ /* 0x000e620000000800 */
[-C--:B---3--:R-:W-:Y:S02]  /*dc40*/  SHF.L.U32 R4, R5, R26.reuse, RZ ;  /* 0x0000001a05047219 */ /* 0x088fe400000006ff */
[-CC-:B------:R-:W-:Y:S02]  /*dc50*/  SHF.R.U64 R14, R10, R26.reuse, R3.reuse ;  /* 0x0000001a0a0e7219 */ /* 0x180fe40000001203 */
[----:B------:R-:W-:Y:S02]  /*dc60*/  SHF.R.U32.HI R5, RZ, R26, R3 ;  /* 0x0000001aff057219 */ /* 0x000fe40000011603 */
[----:B------:R-:W-:Y:S01]  /*dc70*/  LOP3.LUT R25, RZ, R4, RZ, 0x33, !PT ;  /* 0x00000004ff197212 */ /* 0x000fe200078e33ff */
[----:B------:R-:W3:Y:S01]  /*dc80*/  LDC R30, c[0x0][0x638] ;  /* 0x00018e00ff1e7b82 */ /* 0x000ee20000000800 */
[----:B------:R-:W-:Y:S01]  /*dc90*/  SHF.L.U32 R26, R7, R26, RZ ;  /* 0x0000001a071a7219 */ /* 0x000fe200000006ff */
[----:B------:R-:W-:-:S06]  /*dca0*/  IMAD.MOV.U32 R4, RZ, RZ, R14 ;  /* 0x000000ffff047224 */ /* 0x000fcc00078e000e */
[----:B------:R-:W0:Y:S01]  /*dcb0*/  LDC R31, c[0x0][0x610] ;  /* 0x00018400ff1f7b82 */ /* 0x000e220000000800 */
        /* <DEDUP_REMOVED lines=11> */
.L_x_351:
[----:B------:R-:W4:Y:S01]  /*dd70*/  LDC R3, c[0x0][0x65c] ;  /* 0x00019700ff037b82 */ /* 0x000f220000000800 */
[----:B01----:R-:W-:Y:S01]  /*dd80*/  SHF.R.U64 R0, R4, R27, R5 ;  /* 0x0000001b04007219 */ /* 0x003fe20000001205 */
[----:B------:R-:W-:Y:S01]  /*dd90*/  VIADD R7, R20, 0xffffffff ;  /* 0xffffffff14077836 */ /* 0x000fe20000000000 */
[----:B------:R-:W-:Y:S01]  /*dda0*/  LOP3.LUT R5, R10, R25, RZ, 0xc0, !PT ;  /* 0x000000190a057212 */ /* 0x000fe200078ec0ff */
[----:B------:R-:W-:Y:S02]  /*ddb0*/  IMAD.MOV R13, RZ, RZ, -R13 ;  /* 0x000000ffff0d7224 */ /* 0x000fe400078e0a0d */
[----:B------:R-:W-:Y:S01]  /*ddc0*/  IMAD.MOV.U32 R4, RZ, RZ, 0x1 ;  /* 0x00000001ff047424 */ /* 0x000fe200078e00ff */
[----:B------:R-:W-:Y:S02]  /*ddd0*/  LOP3.LUT R12, R12, R7, RZ, 0xc0, !PT ;  /* 0x000000070c0c7212 */ /* 0x000fe400078ec0ff */
[----:B----4-:R-:W-:Y:S01]  /*dde0*/  ISETP.NE.AND P0, PT, R3, 0x1, PT ;  /* 0x000000010300780c */ /* 0x010fe20003f05270 */
[----:B------:R-:W-:-:S02]  /*ddf0*/  IMAD.MOV R3, RZ, RZ, -R0 ;  /* 0x000000ffff037224 */ /* 0x000fc400078e0a00 */
[----:B------:R-:W-:Y:S02]  /*de00*/  IMAD R0, R26, R0, R5 ;  /* 0x000000001a007224 */ /* 0x000fe400078e0205 */
[----:B---3--:R-:W-:-:S04]  /*de10*/  IMAD R3, R3, R30, R14 ;  /* 0x0000001e03037224 */ /* 0x008fc800078e020e */
[----:B------:R-:W-:Y:S01]  /*de20*/  IMAD R5, R3, R20, R12 ;  /* 0x0000001403057224 */ /* 0x000fe200078e020c */
[----:B------:R-:W-:-:S03]  /*de30*/  PRMT R3, R4, 0x7610, R3 ;  /* 0x0000761004037816 */ /* 0x000fc60000000003 */
[----:B--2---:R-:W-:-:S04]  /*de40*/  @P0 IMAD R21, R15, R13, R24 ;  /* 0x0000000d0f150224 */ /* 0x004fc800078e0218 */
[----:B------:R-:W-:-:S05]  /*de50*/  IMAD R0, R0, R31, R21 ;  /* 0x0000001f00007224 */ /* 0x000fca00078e0215 */
[----:B------:R-:W-:Y:S02]  /*de60*/  SEL R4, R5, R0, !P0 ;  /* 0x0000000005047207 */ /* 0x000fe40004000000 */
[----:B------:R-:W-:-:S03]  /*de70*/  SEL R0, R0, R5, !P0 ;  /* 0x0000000500007207 */ /* 0x000fc60004000000 */
[----:B------:R0:W-:Y:S04]  /*de80*/  STL [R1+0x4], R4 ;  /* 0x0000040401007387 */ /* 0x0001e80000100800 */
.L_x_349:
[----:B------:R2:W-:Y:S01]  /*de90*/  STL [R1], R0 ;  /* 0x0000000001007387 */ /* 0x0005e20000100800 */
[----:B------:R-:W-:-:S13]  /*dea0*/  LOP3.LUT P0, RZ, R3, 0xff, RZ, 0xc0, !PT ;  /* 0x000000ff03ff7812 */ /* 0x000fda000780c0ff */
[----:B--2---:R-:W-:Y:S05]  /*deb0*/  @P0 BRA `(.L_x_352) ;  /* 0xffffff3000fc0947 */ /* 0x004fea000383ffff */
[----:B------:R-:W-:Y:S05]  /*dec0*/  EXIT ;  /* 0x000000000000794d */ /* 0x000fea0003800000 */
.L_x_7:
[----:B0-----:R-:W-:Y:S01]  /*ded0*/  ULDC.64 UR4, c[0x0][0x650] ;  /* 0x0001940000047ab9 */ /* 0x001fe20000000a00 */
[----:B------:R-:W-:Y:S01]  /*dee0*/  PRMT R2, RZ, 0x7610, R2 ;  /* 0x00007610ff027816 */ /* 0x000fe20000000002 */
[----:B------:R-:W-:Y:S01]  /*def0*/  IMAD.MOV.U32 R12, RZ, RZ, -0x1 ;  /* 0xffffffffff0c7424 */ /* 0x000fe200078e00ff */
[----:B------:R-:W-:Y:S01]  /*df00*/  ISETP.GE.U32.AND P0, PT, R23, UR4, PT ;  /* 0x0000000417007c0c */ /* 0x000fe2000bf06070 */
[----:B------:R-:W-:Y:S02]  /*df10*/  IMAD.MOV.U32 R17, RZ, RZ, -0x1 ;  /* 0xffffffffff117424 */ /* 0x000fe400078e00ff */
[----:B------:R-:W-:Y:S01]  /*df20*/  IMAD.MOV.U32 R13, RZ, RZ, -0x1 ;  /* 0xffffffffff0d7424 */ /* 0x000fe200078e00ff */
[----:B------:R-:W-:-:S13]  /*df30*/  ISETP.GE.U32.AND.EX P0, PT, R22, UR5, PT, P0 ;  /* 0x0000000516007c0c */ /* 0x000fda000bf06100 */
[----:B------:R-:W-:Y:S05]  /*df40*/  @P0 BRA `(.L_x_353) ;  /* 0x0000000400380947 */ /* 0x000fea0003800000 */
        /* <DEDUP_REMOVED lines=18> */
.L_x_354:
[----:B------:R-:W0:Y:S01]  /*e070*/  LDC.64 R26, c[0x0][0x640] ;  /* 0x00019000ff1a7b82 */ /* 0x000e220000000a00 */
[-C--:B------:R-:W-:Y:S01]  /*e080*/  SHF.R.U64 R16, R12, R6.reuse, R13 ;  /* 0x000000060c107219 */ /* 0x080fe2000000120d */
[----:B------:R-:W-:Y:S01]  /*e090*/  IMAD.MOV.U32 R8, RZ, RZ, R23 ;  /* 0x000000ffff087224 */ /* 0x000fe200078e0017 */
[----:B------:R-:W-:Y:S01]  /*e0a0*/  SHF.R.U32.HI R2, RZ, R6, R13 ;  /* 0x00000006ff027219 */ /* 0x000fe2000001160d */
[----:B------:R-:W-:Y:S01]  /*e0b0*/  IMAD.MOV.U32 R28, RZ, RZ, 0x1 ;  /* 0x00000001ff1c7424 */ /* 0x000fe200078e00ff */
        /* <DEDUP_REMOVED lines=9> */
[----:B0-----:R-:W-:-:S03]  /*e150*/  ISETP.NE.U32.AND P0, PT, R26, RZ, PT ;  /* 0x000000ff1a00720c */ /* 0x001fc60003f05070 */
[----:B------:R-:W-:Y:S01]  /*e160*/  IMAD.IADD R9, R9, 0x1, R11 ;  /* 0x0000000109097824 */ /* 0x000fe200078e020b */
[----:B------:R-:W-:Y:S02]  /*e170*/  ISETP.NE.AND.EX P0, PT, R27, RZ, PT, P0 ;  /* 0x000000ff1b00720c */ /* 0x000fe40003f05300 */
[----:B------:R-:W0:Y:S02]  /*e180*/  LDC R20, c[0x0][0x600] ;  /* 0x00018000ff147b82 */ /* 0x000e240000000800 */
[-CC-:B-1----:R-:W-:Y:S01]  /*e190*/  SHF.R.U64 R6, R8, R10.reuse, R9.reuse ;  /* 0x0000000a08067219 */ /* 0x182fe20000001209 */
[----:B------:R-:W-:Y:S01]  /*e1a0*/  IMAD.MOV.U32 R8, RZ, RZ, -0x1 ;  /* 0xffffffffff087424 */ /* 0x000fe200078e00ff */
[----:B------:R-:W-:-:S04]  /*e1b0*/  SHF.R.U32.HI R9, RZ, R10, R9 ;  /* 0x0000000aff097219 */ /* 0x000fc80000011609 */
[----:B------:R-:W1:Y:S01]  /*e1c0*/  LDC R21, c[0x0][0x648] ;  /* 0x00019200ff157b82 */ /* 0x000e620000000800 */
[-CC-:B--2---:R-:W-:Y:S02]  /*e1d0*/  SHF.R.U64 R17, R6, R12.reuse, R9.reuse ;  /* 0x0000000c06117219 */ /* 0x184fe40000001209 */
[----:B------:R-:W-:-:S05]  /*e1e0*/  SHF.R.U32.HI R2, RZ, R12, R9 ;  /* 0x0000000cff027219 */ /* 0x000fca0000011609 */
[----:B------:R-:W2:Y:S01]  /*e1f0*/  LDC R24, c[0x0][0x638] ;  /* 0x00018e00ff187b82 */ /* 0x000ea20000000800 */
[-C--:B---3--:R-:W-:Y:S02]  /*e200*/  SHF.L.U32 R8, R8, R25.reuse, RZ ;  /* 0x0000001908087219 */ /* 0x088fe400000006ff */
[-CC-:B------:R-:W-:Y:S02]  /*e210*/  SHF.R.U64 R19, R17, R25.reuse, R2.reuse ;  /* 0x0000001911137219 */ /* 0x180fe40000001202 */
[----:B------:R-:W-:Y:S02]  /*e220*/  LOP3.LUT R30, RZ, R8, RZ, 0x33, !PT ;  /* 0x00000008ff1e7212 */ /* 0x000fe400078e33ff */
[----:B------:R-:W-:Y:S01]  /*e230*/  SHF.R.U32.HI R9, RZ, R25, R2 ;  /* 0x00000019ff097219 */ /* 0x000fe20000011602 */
[----:B------:R-:W3:Y:S01]  /*e240*/  LDC R29, c[0x0][0x610] ;  /* 0x00018400ff1d7b82 */ /* 0x000ee20000000800 */
[----:B------:R-:W-:Y:S01]  /*e250*/  IMAD.MOV.U32 R8, RZ, RZ, R19 ;  /* 0x000000ffff087224 */ /* 0x000fe200078e0013 */
[----:B------:R-:W-:Y:S06]  /*e260*/  @!P0 BRA `(.L_x_355) ;  /* 0x0000000000288947 */ /* 0x000fec0003800000 */
        /* <DEDUP_REMOVED lines=10> */
.L_x_355:
[----:B------:R-:W4:Y:S01]  /*e310*/  LDC R2, c[0x0][0x65c] ;  /* 0x00019700ff027b82 */ /* 0x000f220000000800 */
[----:B-1----:R-:W-:Y:S01]  /*e320*/  SHF.R.U64 R5, R8, R21, R9 ;  /* 0x0000001508057219 */ /* 0x002fe20000001209 */
[----:B0-----:R-:W-:Y:S01]  /*e330*/  VIADD R9, R20, 0xffffffff ;  /* 0xffffffff14097836 */ /* 0x001fe20000000000 */
[----:B------:R-:W-:Y:S01]  /*e340*/  SHF.L.U32 R28, R28, R25, RZ ;  /* 0x000000191c1c7219 */ /* 0x000fe200000006ff */
[----:B------:R-:W-:Y:S02]  /*e350*/  IMAD.MOV.U32 R13, RZ, RZ, R16 ;  /* 0x000000ffff0d7224 */ /* 0x000fe400078e0010 */
[----:B------:R-:W-:Y:S01]  /*e360*/  IMAD.MOV R8, RZ, RZ, -R5 ;  /* 0x000000ffff087224 */ /* 0x000fe200078e0a05 */
[----:B----4-:R-:W-:Y:S02]  /*e370*/  ISETP.NE.AND P0, PT, R2, 0x1, PT ;  /* 0x000000010200780c */ /* 0x010fe40003f05270 */
[----:B------:R-:W-:-:S11]  /*e380*/  LOP3.LUT R2, R17, R30, RZ, 0xc0, !PT ;  /* 0x0000001e11027212 */ /* 0x000fd600078ec0ff */
[----:B------:R-:W-:Y:S02]  /*e390*/  @P0 IMAD R3, R7, R14, R4 ;  /* 0x0000000e07030224 */ /* 0x000fe400078e0204 */
[----:B------:R-:W-:Y:S01]  /*e3a0*/  IMAD R4, R28, R5, R2 ;  /* 0x000000051c047224 */ /* 0x000fe200078e0202 */
[----:B------:R-:W-:Y:S01]  /*e3b0*/  LOP3.LUT R5, R6, R9, RZ, 0xc0, !PT ;  /* 0x0000000906057212 */ /* 0x000fe200078ec0ff */
[----:B--2---:R-:W-:Y:S02]  /*e3c0*/  IMAD R2, R8, R24, R19 ;  /* 0x0000001808027224 */ /* 0x004fe400078e0213 */
[----:B---3--:R-:W-:Y:S02]  /*e3d0*/  IMAD R3, R4, R29, R3 ;  /* 0x0000001d04037224 */ /* 0x008fe400078e0203 */
[----:B------:R-:W-:Y:S02]  /*e3e0*/  IMAD R12, R2, R20, R5 ;  /* 0x00000014020c7224 */ /* 0x000fe400078e0205 */
[----:B------:R-:W-:-:S03]  /*e3f0*/  IMAD.MOV.U32 R4, RZ, RZ, 0x1 ;  /* 0x00000001ff047424 */ /* 0x000fc600078e00ff */
[----:B------:R-:W-:Y:S02]  /*e400*/  SEL R17, R12, R3, !P0 ;  /* 0x000000030c117207 */ /* 0x000fe40004000000 */
[----:B------:R-:W-:Y:S02]  /*e410*/  PRMT R2, R4, 0x7610, R2 ;  /* 0x0000761004027816 */ /* 0x000fe40000000002 */
[----:B------:R-:W-:-:S07]  /*e420*/  SEL R12, R3, R12, !P0 ;  /* 0x0000000c030c7207 */ /* 0x000fce0004000000 */
.L_x_353:
[----:B------:R-:W-:-:S08]  /*e430*/  NOP ;  /* 0x0000000000007918 */ /* 0x000fd00000000000 */
[----:B------:R-:W0:-:S00]  /*e440*/  USETMAXREG.DEALLOC.CTAPOOL 0x28 ;  /* 0x00000028000079c8 */ /* 0x000e0000080e0500 */
[----:B0-----:R-:W-:-:S13]  /*e450*/  ISETP.NE.AND P0, PT, R0, RZ, PT ;  /* 0x000000ff0000720c */ /* 0x001fda0003f05270 */
[----:B------:R-:W-:Y:S05]  /*e460*/  @P0 EXIT ;  /* 0x000000000000094d */ /* 0x000fea0003800000 */
[----:B------:R-:W-:Y:S01]  /*e470*/  LOP3.LUT P0, RZ, R2, 0xff, RZ, 0xc0, !PT ;  /* 0x000000ff02ff7812 */ /* 0x000fe2000780c0ff */
[----:B------:R-:W-:Y:S02]  /*e480*/  IMAD.MOV.U32 R0, RZ, RZ, 0x1 ;  /* 0x00000001ff007424 */ /* 0x000fe400078e00ff */
[----:B------:R-:W-:-:S10]  /*e490*/  IMAD.MOV.U32 R10, RZ, RZ, RZ ;  /* 0x000000ffff0a7224 */ /* 0x000fd400078e00ff */
[----:B------:R-:W-:Y:S05]  /*e4a0*/  @!P0 BRA `(.L_x_356) ;  /* 0x0000000c00488947 */ /* 0x000fea0003800000 */
[----:B------:R-:W0:Y:S01]  /*e4b0*/  LDC R0, c[0x0][0x28c] ;  /* 0x0000a300ff007b82 */ /* 0x000e220000000800 */
[----:B------:R-:W1:Y:S01]  /*e4c0*/  S2R R8, SR_CgaCtaId ;  /* 0x0000000000087919 */ /* 0x000e620000008800 */
[----:B------:R-:W-:Y:S01]  /*e4d0*/  ULDC UR5, c[0x0][0x600] ;  /* 0x0001800000057ab9 */ /* 0x000fe20000000800 */
[----:B------:R-:W-:Y:S01]  /*e4e0*/  ULDC UR4, c[0x0][0xc] ;  /* 0x0000030000047ab9 */ /* 0x000fe20000000800 */
[----:B------:R-:W-:Y:S01]  /*e4f0*/  UIADD3 UR16, UR5, -0x1, URZ ;  /* 0xffffffff05107890 */ /* 0x000fe2000fffe03f */
[----:B------:R-:W-:Y:S01]  /*e500*/  BSSY B0, `(.L_x_356) ;  /* 0x00000cc000007945 */ /* 0x000fe20003800000 */
[----:B------:R-:W-:Y:S01]  /*e510*/  ULDC UR6, c[0x0][0x658] ;  /* 0x0001960000067ab9 */ /* 0x000fe20000000800 */
[----:B------:R-:W-:Y:S01]  /*e520*/  ULDC UR5, c[0x0][0x10] ;  /* 0x0000040000057ab9 */ /* 0x000fe20000000800 */
[----:B------:R-:W-:Y:S01]  /*e530*/  UMOV UR7, 0xffffffff ;  /* 0xffffffff00077882 */ /* 0x000fe20000000000 */
[----:B------:R-:W-:Y:S01]  /*e540*/  UMOV UR8, 0x1 ;  /* 0x0000000100087882 */ /* 0x000fe20000000000 */
[----:B------:R-:W-:Y:S01]  /*e550*/  UIMAD.WIDE.U32 UR4, UR4, UR5, URZ ;  /* 0x00000005040472a5 */ /* 0x000fe2000f8e003f */
[----:B------:R-:W-:Y:S01]  /*e560*/  IMAD.MOV.U32 R11, RZ, RZ, 0x1 ;  /* 0x00000001ff0b7424 */ /* 0x000fe200078e00ff */
[----:B------:R-:W-:Y:S01]  /*e570*/  USHF.L.U32 UR7, UR7, UR6, URZ ;  /* 0x0000000607077299 */ /* 0x000fe2000800063f */
[----:B------:R-:W-:Y:S01]  /*e580*/  LOP3.LUT R6, R18, 0x2, RZ, 0xfc, !PT ;  /* 0x0000000212067812 */ /* 0x000fe200078efcff */
[----:B------:R-:W-:Y:S01]  /*e590*/  USHF.L.U32 UR18, UR8, UR6, URZ ;  /* 0x0000000608127299 */ /* 0x000fe2000800063f */
[----:B------:R-:W-:Y:S01]  /*e5a0*/  IMAD.MOV.U32 R10, RZ, RZ, RZ ;  /* 0x000000ffff0a7224 */ /* 0x000fe200078e00ff */
[----:B------:R-:W-:Y:S01]  /*e5b0*/  ULOP3.LUT UR17, URZ, UR7, URZ, 0x33, !UPT ;  /* 0x000000073f117292 */ /* 0x000fe2000f8e333f */
[----:B------:R-:W-:Y:S01]  /*e5c0*/  ULDC UR6, c[0x0][0x14] ;  /* 0x0000050000067ab9 */ /* 0x000fe20000000800 */
[----:B------:R-:W-:Y:S01]  /*e5d0*/  ULDC.64 UR22, c[0x0][0x198] ;  /* 0x0000660000167ab9 */ /* 0x000fe20000000a00 */
[----:B------:R-:W-:-:S02]  /*e5e0*/  UIMAD.WIDE.U32 UR20, UR4, UR6, URZ ;  /* 0x00000006041472a5 */ /* 0x000fc4000f8e003f */
[----:B------:R-:W-:Y:S01]  /*e5f0*/  UIMAD UR13, UR5, UR6, URZ ;  /* 0x00000006050d72a4 */ /* 0x000fe2000f8e023f */
[----:B0-----:R-:W-:-:S03]  /*e600*/  VIADD R0, R0, 0x3f ;  /* 0x0000003f00007836 */ /* 0x001fc60000000000 */
[----:B------:R-:W-:Y:S02]  /*e610*/  UIADD3 UR13, UR21, UR13, URZ ;  /* 0x0000000d150d7290 */ /* 0x000fe4000fffe03f */
[----:B------:R-:W-:-:S04]  /*e620*/  SHF.R.S32.HI R3, RZ, 0x1f, R0 ;  /* 0x0000001fff037819 */ /* 0x000fc80000011400 */
[----:B------:R-:W-:Y:S01]  /*e630*/  LEA.HI R3, R3, R0, RZ, 0x6 ;  /* 0x0000000003037211 */ /* 0x000fe200078f30ff */
[----:B------:R-:W-:Y:S01]  /*e640*/  IMAD.MOV.U32 R0, RZ, RZ, 0x1 ;  /* 0x00000001ff007424 */ /* 0x000fe200078e00ff */
[----:B-1----:R-:W-:Y:S02]  /*e650*/  LOP3.LUT R8, R8, 0x1, RZ, 0xc0, !PT ;  /* 0x0000000108087812 */ /* 0x002fe400078ec0ff */
[----:B------:R-:W-:-:S05]  /*e660*/  SHF.R.S32.HI R7, RZ, 0x6, R3 ;  /* 0x00000006ff077819 */ /* 0x000fca0000011403 */
[----:B------:R-:W-:-:S07]  /*e670*/  VIADD R9, R7, 0x1 ;  /* 0x0000000107097836 */ /* 0x000fce0000000000 */
.L_x_367:
[----:B------:R-:W-:-:S03]  /*e680*/  UMOV UR4, 0xffffffff ;  /* 0xffffffff00047882 */ /* 0x000fc60000000000 */
[----:B------:R-:W-:Y:S05]  /*e690*/  BRA.DIV UR4, `(.L_x_357) ;  /* 0x0000000e04dc7947 */ /* 0x000fea000b800000 */
[----:B------:R-:W-:-:S13]  /*e6a0*/  ELECT P6, URZ, PT ;  /* 0x00000000003f782f */ /* 0x000fda00038c0000 */
.L_x_379:
[----:B------:R-:W0:Y:S01]  /*e6b0*/  LDC R2, c[0x0][0x28c] ;  /* 0x0000a300ff027b82 */ /* 0x000e220000000800 */
[----:B------:R-:W-:Y:S01]  /*e6c0*/  BSSY B1, `(.L_x_358) ;  /* 0x000003b000017945 */ /* 0x000fe20003800000 */
[----:B0-----:R-:W-:-:S13]  /*e6d0*/  ISETP.LT.OR P6, PT, R2, 0x1, !P6 ;  /* 0x000000010200780c */ /* 0x001fda00077c1670 */
[----:B------:R-:W-:Y:S05]  /*e6e0*/  @P6 BRA `(.L_x_359) ;  /* 0x0000000000e06947 */ /* 0x000fea0003800000 */
[----:B------:R-:W-:Y:S02]  /*e6f0*/  IMAD R17, R17, 0x2, R8 ;  /* 0x0000000211117824 */ /* 0x000fe400078e0208 */
[----:B------:R-:W-:Y:S02]  /*e700*/  IMAD R14, R12, 0xc0, RZ ;  /* 0x000000c00c0e7824 */ /* 0x000fe400078e02ff */
[----:B------:R-:W-:Y:S02]  /*e710*/  IMAD.MOV.U32 R19, RZ, RZ, RZ ;  /* 0x000000ffff137224 */ /* 0x000fe400078e00ff */
[----:B------:R-:W-:Y:S02]  /*e720*/  IMAD.MOV.U32 R2, RZ, RZ, R9 ;  /* 0x000000ffff027224 */ /* 0x000fe400078e0009 */
[----:B------:R-:W-:Y:S02]  /*e730*/  IMAD.MOV.U32 R3, RZ, RZ, R0 ;  /* 0x000000ffff037224 */ /* 0x000fe400078e0000 */
[----:B------:R-:W-:-:S02]  /*e740*/  IMAD.MOV.U32 R5, RZ, RZ, R10 ;  /* 0x000000ffff057224 */ /* 0x000fc400078e000a */
[----:B------:R-:W-:-:S07]  /*e750*/  IMAD R17, R17, 0x50, RZ ;  /* 0x0000005011117824 */ /* 0x000fce00078e02ff */
.L_x_362:
[----:B------:R-:W0:Y:S01]  /*e760*/  S2R R15, SR_CgaCtaId ;  /* 0x00000000000f7919 */ /* 0x000e220000008800 */
[----:B------:R-:W-:Y:S01]  /*e770*/  MOV R4, 0x400 ;  /* 0x0000040000047802 */ /* 0x000fe20000000f00 */
[----:B------:R-:W1:Y:S03]  /*e780*/  S2R R12, SR_TID.X ;  /* 0x00000000000c7919 */ /* 0x000e660000002100 */
[----:B0-----:R-:W-:Y:S02]  /*e790*/  LEA R16, R15, R4, 0x18 ;  /* 0x000000040f107211 */ /* 0x001fe400078ec0ff */
[----:B------:R-:W-:Y:S02]  /*e7a0*/  SHF.L.U32 R4, R3, 0x1f, RZ ;  /* 0x0000001f03047819 */ /* 0x000fe400000006ff */
[----:B-1----:R-:W-:Y:S01]  /*e7b0*/  LOP3.LUT P1, RZ, R12, 0x7f, RZ, 0xc0, !PT ;  /* 0x0000007f0cff7812 */ /* 0x002fe2000782c0ff */
[----:B------:R-:W-:-:S04]  /*e7c0*/  IMAD R15, R5, 0x8, R16 ;  /* 0x00000008050f7824 */ /* 0x000fc800078e0210 */
[----:B------:R-:W0:Y:S08]  /*e7d0*/  SYNCS.PHASECHK.TRANS64.TRYWAIT P0, [R15+URZ+0x28], R4 ;  /* 0x000028040f0075a7 */ /* 0x000e30000800017f */
[----:B------:R-:W1:Y:S01]  /*e7e0*/  @!P1 LDC R12, c[0x0][0x500] ;  /* 0x00014000ff0c9b82 */ /* 0x000e620000000800 */
[----:B0-----:R-:W-:Y:S05]  /*e7f0*/  @!P0 BRA `(.L_x_360) ;  /* 0x0000000c00a48947 */ /* 0x001fea0003800000 */
.L_x_380:
[----:B0-----:R-:W-:Y:S01]  /*e800*/  PRMT R4, R6, 0x9910, RZ ;  /* 0x0000991006047816 */ /* 0x001fe200000000ff */
[----:B-1----:R0:W-:Y:S03]  /*e810*/  @!P1 SYNCS.ARRIVE.TRANS64 RZ, [R15+URZ], R12 ;  /* 0x0000000c0fff99a7 */ /* 0x0021e6000800003f */
[----:B------:R-:W-:-:S13]  /*e820*/  ISETP.NE.AND P0, PT, R4, 0x2, PT ;  /* 0x000000020400780c */ /* 0x000fda0003f05270 */
[----:B0-----:R-:W-:Y:S05]  /*e830*/  @P0 BRA `(.L_x_361) ;  /* 0x0000000000040947 */ /* 0x001fea0003800000 */
[----:B------:R-:W-:Y:S01]  /*e840*/  BPT.TRAP 0x1 ;  /* 0x000000040000795c */ /* 0x000fe20000300000 */
.L_x_361:
[----:B------:R-:W-:Y:S01]  /*e850*/  IMAD R4, R5, 0x2, R8 ;  /* 0x0000000205047824 */ /* 0x000fe200078e0208 */
[----:B------:R-:W-:Y:S01]  /*e860*/  R2UR UR9, R15 ;  /* 0x000000000f0972ca */ /* 0x000fe200000e0000 */
[--C-:B------:R-:W-:Y:S01]  /*e870*/  IMAD R12, R5, 0x6000, R16.reuse ;  /* 0x00006000050c7824 */ /* 0x100fe200078e0210 */
[----:B------:R-:W-:Y:S01]  /*e880*/  UIADD3 UR4, UP0, UR22, 0xf0, URZ ;  /* 0x000000f016047890 */ /* 0x000fe2000ff1e03f */
[----:B------:R-:W-:Y:S01]  /*e890*/  IMAD R4, R4, 0x1400, RZ ;  /* 0x0000140004047824 */ /* 0x000fe200078e02ff */
[----:B------:R-:W-:Y:S01]  /*e8a0*/  R2UR UR11, R14 ;  /* 0x000000000e0b72ca */ /* 0x000fe200000e0000 */
[----:B------:R-:W-:Y:S01]  /*e8b0*/  VIADD R2, R2, 0xffffffff ;  /* 0xffffffff02027836 */ /* 0x000fe20000000000 */
[----:B------:R-:W-:Y:S01]  /*e8c0*/  R2UR UR5, R12 ;  /* 0x000000000c0572ca */ /* 0x000fe200000e0000 */
[----:B------:R-:W-:Y:S01]  /*e8d0*/  IMAD R4, R4, 0x2, R16 ;  /* 0x0000000204047824 */ /* 0x000fe200078e0210 */
[----:B------:R-:W-:Y:S01]  /*e8e0*/  R2UR UR10, R19 ;  /* 0x00000000130a72ca */ /* 0x000fe200000e0000 */
[----:B------:R-:W-:Y:S01]  /*e8f0*/  UIADD3 UR24, UP1, UR22, 0x1f0, URZ ;  /* 0x000001f016187890 */ /* 0x000fe2000ff3e03f */
[----:B------:R-:W-:Y:S01]  /*e900*/  R2UR UR12, R13 ;  /* 0x000000000d0c72ca */ /* 0x000fe200000e0000 */
[----:B------:R-:W-:Y:S01]  /*e910*/  VIADD R5, R5, 0x1 ;  /* 0x0000000105057836 */ /* 0x000fe20000000000 */
[----:B------:R-:W-:Y:S01]  /*e920*/  R2UR UR8, R4 ;  /* 0x00000000040872ca */ /* 0x000fe200000e0000 */
[----:B------:R-:W-:Y:S01]  /*e930*/  UIADD3.X UR25, URZ, UR23, URZ, UP1, !UPT ;  /* 0x000000173f197290 */ /* 0x000fe20008ffe43f */
[----:B------:R-:W-:Y:S01]  /*e940*/  R2UR UR19, R17 ;  /* 0x00000000111372ca */ /* 0x000fe200000e0000 */
[----:B------:R-:W-:Y:S01]  /*e950*/  UMOV UR6, 0x0 ;  /* 0x0000000000067882 */ /* 0x000fe20000000000 */
[----:B------:R-:W-:Y:S01]  /*e960*/  ISETP.GT.AND P1, PT, R2, 0x1, PT ;  /* 0x000000010200780c */ /* 0x000fe20003f24270 */
[----:B------:R-:W-:Y:S01]  /*e970*/  UMOV UR7, 0x10000000 ;  /* 0x1000000000077882 */ /* 0x000fe20000000000 */
[----:B------:R-:W-:Y:S01]  /*e980*/  ISETP.NE.AND P0, PT, R5, 0x5, PT ;  /* 0x000000050500780c */ /* 0x000fe20003f05270 */
[----:B------:R-:W-:Y:S01]  /*e990*/  UIADD3 UR14, UR5, 0x100, URZ ;  /* 0x00000100050e7890 */ /* 0x000fe2000fffe03f */
[----:B------:R-:W-:Y:S01]  /*e9a0*/  VIADD R19, R19, 0x40 ;  /* 0x0000004013137836 */ /* 0x000fe20000000000 */
[----:B------:R-:W-:Y:S01]  /*e9b0*/  UIADD3.X UR5, URZ, UR23, URZ, UP0, !UPT ;  /* 0x000000173f057290 */ /* 0x000fe200087fe43f */
[----:B------:R-:W-:Y:S01]  /*e9c0*/  SEL R4, RZ, 0x1, P0 ;  /* 0x00000001ff047807 */ /* 0x000fe20000000000 */
[----:B------:R-:W-:Y:S01]  /*e9d0*/  UMOV UR26, 0x30000 ;  /* 0x00030000001a7882 */ /* 0x000fe20000000000 */
[----:B------:R-:W-:Y:S01]  /*e9e0*/  SEL R5, R5, RZ, P0 ;  /* 0x000000ff05057207 */ /* 0x000fe20000000000 */
[----:B------:R-:W-:Y:S01]  /*e9f0*/  UIADD3 UR15, UR8, 0x1e100, URZ ;  /* 0x0001e100080f7890 */ /* 0x000fe2000fffe03f */
[----:B------:R-:W-:-:S02]  /*ea00*/  LOP3.LUT R3, R3, R4, RZ, 0x3c, !PT ;  /* 0x0000000403037212 */ /* 0x000fc400078e3cff */
[----:B------:R-:W-:Y:S02]  /*ea10*/  UMOV UR8, UR14 ;  /* 0x0000000e00087c82 */ /* 0x000fe40008000000 */
[----:B------:R0:W-:Y:S02]  /*ea20*/  UTMALDG.3D [UR8], [UR4], desc[UR6] ;  /* 0x00000608040075b4 */ /* 0x0001e40008011000 */
[----:B0-----:R-:W-:Y:S01]  /*ea30*/  UMOV UR8, UR15 ;  /* 0x0000000f00087c82 */ /* 0x001fe20008000000 */
[----:B------:R-:W-:Y:S02]  /*ea40*/  UMOV UR11, UR19 ;  /* 0x00000013000b7c82 */ /* 0x000fe40008000000 */
[----:B------:R0:W-:Y:S02]  /*ea50*/  UTMALDG.3D.MULTICAST [UR8], [UR24], UR26, desc[UR6] ;  /* 0x00000608180073b4 */ /* 0x0001e4000801181a */
[----:B0-----:R-:W-:Y:S05]  /*ea60*/  @P1 BRA `(.L_x_362) ;  /* 0xfffffffc003c1947 */ /* 0x001fea000383ffff */
.L_x_359:
[----:B------:R-:W-:Y:S05]  /*ea70*/  BSYNC B1 ;  /* 0x0000000000017941 */ /* 0x000fea0003800000 */
.L_x_358:
[----:B------:R-:W-:Y:S01]  /*ea80*/  LOP3.LUT P1, RZ, R11, 0xff, RZ, 0xc0, !PT ;  /* 0x000000ff0bff7812 */ /* 0x000fe2000782c0ff */
[C---:B------:R-:W-:Y:S01]  /*ea90*/  IMAD.IADD R10, R7.reuse, 0x1, R10 ;  /* 0x00000001070a7824 */ /* 0x040fe200078e020a */
[----:B------:R-:W-:Y:S01]  /*eaa0*/  ULDC.64 UR4, c[0x0][0x650] ;  /* 0x0001940000047ab9 */ /* 0x000fe20000000a00 */
[C---:B------:R-:W-:Y:S01]  /*eab0*/  ISETP.GE.U32.AND P2, PT, R7.reuse, 0x5, PT ;  /* 0x000000050700780c */ /* 0x040fe20003f46070 */
[----:B------:R-:W-:Y:S01]  /*eac0*/  BSSY B1, `(.L_x_363) ;  /* 0x000006d000017945 */ /* 0x000fe20003800000 */
[----:B------:R-:W-:Y:S01]  /*ead0*/  IMAD.MOV.U32 R12, RZ, RZ, -0x1 ;  /* 0xffffffffff0c7424 */ /* 0x000fe200078e00ff */
[----:B------:R-:W-:Y:S01]  /*eae0*/  ISETP.GT.U32.AND P0, PT, R10, 0x4, PT ;  /* 0x000000040a00780c */ /* 0x000fe20003f04070 */
[----:B------:R-:W-:Y:S01]  /*eaf0*/  IMAD.MOV.U32 R17, RZ, RZ, -0x1 ;  /* 0xffffffffff117424 */ /* 0x000fe200078e00ff */
[----:B------:R-:W-:Y:S01]  /*eb00*/  PRMT R11, RZ, 0x7610, R11 ;  /* 0x00007610ff0b7816 */ /* 0x000fe2000000000b */
[----:B------:R-:W-:Y:S01]  /*eb10*/  IMAD.MOV.U32 R13, RZ, RZ, -0x1 ;  /* 0xffffffffff0d7424 */ /* 0x000fe200078e00ff */
[----:B------:R-:W-:-:S03]  /*eb20*/  ISETP.LT.U32.AND P0, PT, R7, 0x5, P0 ;  /* 0x000000050700780c */ /* 0x000fc60000701070 */
[----:B------:R-:W0:Y:S01]  /*eb30*/  @P1 S2R R3, SR_CgaCtaId ;  /* 0x0000000000031919 */ /* 0x000e220000008800 */
[----:B------:R-:W-:-:S04]  /*eb40*/  @P1 MOV R2, 0x400 ;  /* 0x0000040000021802 */ /* 0x000fc80000000f00 */
[----:B0-----:R-:W-:Y:S01]  /*eb50*/  @P1 LEA R4, R3, R2, 0x18 ;  /* 0x0000000203041211 */ /* 0x001fe200078ec0ff */
[----:B------:R-:W-:-:S03]  /*eb60*/  IMAD.WIDE.U32 R2, R10, -0x33333333, RZ ;  /* 0xcccccccd0a027825 */ /* 0x000fc600078e00ff */
[----:B------:R0:W-:Y:S01]  /*eb70*/  @P1 SYNCS.ARRIVE.TRANS64.A1T0 RZ, [R4+URZ+0x68], RZ ;  /* 0x000068ff04ff19a7 */ /* 0x0001e2000810003f */
[----:B------:R-:W-:Y:S02]  /*eb80*/  IADD3 R23, P1, R23, UR20, RZ ;  /* 0x0000001417177c10 */ /* 0x000fe4000ff3e0ff */
[----:B------:R-:W-:Y:S02]  /*eb90*/  SHF.R.U32.HI R5, RZ, 0x2, R3 ;  /* 0x00000002ff057819 */ /* 0x000fe40000011603 */
[----:B------:R-:W-:Y:S02]  /*eba0*/  SEL R3, RZ, 0x1, !P0 ;  /* 0x00000001ff037807 */ /* 0x000fe40004000000 */
[----:B------:R-:W-:Y:S01]  /*ebb0*/  IADD3.X R22, R22, UR13, RZ, P1, !PT ;  /* 0x0000000d16167c10 */ /* 0x000fe20008ffe4ff */
[----:B------:R-:W-:Y:S01]  /*ebc0*/  IMAD R10, R5, -0x5, R10 ;  /* 0xfffffffb050a7824 */ /* 0x000fe200078e020a */
[----:B------:R-:W-:Y:S02]  /*ebd0*/  ISETP.GE.U32.AND P0, PT, R23, UR4, PT ;  /* 0x0000000417007c0c */ /* 0x000fe4000bf06070 */
[----:B------:R-:W-:-:S02]  /*ebe0*/  LOP3.LUT R0, R0, R3, RZ, 0x3c, !PT ;  /* 0x0000000300007212 */ /* 0x000fc400078e3cff */
[----:B------:R-:W-:Y:S02]  /*ebf0*/  ISETP.GE.U32.AND.EX P0, PT, R22, UR5, PT, P0 ;  /* 0x0000000516007c0c */ /* 0x000fe4000bf06100 */
[----:B------:R-:W-:Y:S02]  /*ec00*/  @P2 LOP3.LUT R0, R0, 0x1, R5, 0x78, !PT ;  /* 0x0000000100002812 */ /* 0x000fe400078e7805 */
[----:B------:R-:W-:-:S09]  /*ec10*/  PRMT R2, RZ, 0x7610, R2 ;  /* 0x00007610ff027816 */ /* 0x000fd20000000002 */
[----:B0-----:R-:W-:Y:S05]  /*ec20*/  @P0 BRA `(.L_x_364) ;  /* 0x0000000400580947 */ /* 0x001fea0003800000 */
[----:B------:R-:W0:Y:S01]  /*ec30*/  S2R R14, SR_CTAID.X ;  /* 0x00000000000e7919 */ /* 0x000e220000002500 */
[----:B------:R-:W-:Y:S01]  /*ec40*/  ULDC.64 UR4, c[0x0][0x628] ;  /* 0x00018a0000047ab9 */ /* 0x000fe20000000a00 */
[----:B------:R-:W1:Y:S01]  /*ec50*/  LDC R15, c[0x0][0x144] ;  /* 0x00005100ff0f7b82 */ /* 0x000e620000000800 */
[----:B------:R-:W-:Y:S01]  /*ec60*/  ISETP.NE.U32.AND P0, PT, RZ, UR4, PT ;  /* 0x00000004ff007c0c */ /* 0x000fe2000bf05070 */
[----:B------:R-:W2:Y:S01]  /*ec70*/  S2R R12, SR_CTAID.Y ;  /* 0x00000000000c7919 */ /* 0x000ea20000002600 */
[----:B------:R-:W-:Y:S01]  /*ec80*/  ULDC UR7, c[0x0][0x630] ;  /* 0x00018c0000077ab9 */ /* 0x000fe20000000800 */
[----:B------:R-:W-:Y:S01]  /*ec90*/  ULDC UR8, c[0x0][0x150] ;  /* 0x0000540000087ab9 */ /* 0x000fe20000000800 */
[----:B------:R-:W-:Y:S01]  /*eca0*/  ISETP.NE.AND.EX P0, PT, RZ, UR5, PT, P0 ;  /* 0x00000005ff007c0c */ /* 0x000fe2000bf05300 */
[----:B------:R-:W-:Y:S02]  /*ecb0*/  IMAD.MOV.U32 R2, RZ, RZ, R23 ;  /* 0x000000ffff027224 */ /* 0x000fe400078e0017 */
[----:B------:R-:W-:Y:S01]  /*ecc0*/  IMAD.MOV.U32 R3, RZ, RZ, R22 ;  /* 0x000000ffff037224 */ /* 0x000fe200078e0016 */
[----:B0-----:R-:W-:-:S09]  /*ecd0*/  I2FP.F32.U32 R16, R14 ;  /* 0x0000000e00107245 */ /* 0x001fd20000201000 */
[----:B------:R-:W-:Y:S05]  /*ece0*/  @!P0 BRA `(.L_x_365) ;  /* 0x0000000000288947 */ /* 0x000fea0003800000 */
[----:B------:R-:W-:Y:S02]  /*ecf0*/  ULDC UR6, c[0x0][0x634] ;  /* 0x00018d0000067ab9 */ /* 0x000fe40000000800 */
[----:B------:R-:W-:-:S05]  /*ed00*/  IADD3 R3, P0, R23, UR6, RZ ;  /* 0x0000000617037c10 */ /* 0x000fca000ff1e0ff */
[----:B------:R-:W-:-:S04]  /*ed10*/  IMAD.X R13, RZ, RZ, R22, P0 ;  /* 0x000000ffff0d7224 */ /* 0x000fc800000e0616 */
[----:B------:R-:W-:-:S04]  /*ed20*/  IMAD.WIDE.U32 R4, R13, UR4, RZ ;  /* 0x000000040d047c25 */ /* 0x000fc8000f8e00ff */
[----:B------:R-:W-:-:S04]  /*ed30*/  IMAD.WIDE.U32 R4, P0, R3, UR5, R4 ;  /* 0x0000000503047c25 */ /* 0x000fc8000f800004 */
[----:B------:R-:W-:-:S04]  /*ed40*/  IMAD.WIDE.U32 R2, R3, UR4, RZ ;  /* 0x0000000403027c25 */ /* 0x000fc8000f8e00ff */
[----:B------:R-:W-:Y:S01]  /*ed50*/  IMAD.MOV.U32 R2, RZ, RZ, R5 ;  /* 0x000000ffff027224 */ /* 0x000fe200078e0005 */
[----:B------:R-:W-:Y:S01]  /*ed60*/  IADD3 RZ, P1, R3, R4, RZ ;  /* 0x0000000403ff7210 */ /* 0x000fe20007f3e0ff */
[----:B------:R-:W-:-:S04]  /*ed70*/  IMAD.X R3, RZ, RZ, RZ, P0 ;  /* 0x000000ffff037224 */ /* 0x000fc800000e06ff */
[----:B------:R-:W-:-:S08]  /*ed80*/  IMAD.WIDE.U32.X R2, R13, UR5, R2, P1 ;  /* 0x000000050d027c25 */ /* 0x000fd000088e0402 */
.L_x_365:
[----:B------:R-:W-:Y:S01]  /*ed90*/  FMUL R16, R16, UR8 ;  /* 0x0000000810107c20 */ /* 0x000fe20008400000 */
[--C-:B------:R-:W-:Y:S01]  /*eda0*/  SHF.R.U64 R13, R2, UR7, R3.reuse ;  /* 0x00000007020d7c19 */ /* 0x100fe20008001203 */
[----:B------:R-:W-:Y:S01]  /*edb0*/  ULDC.64 UR4, c[0x0][0x620] ;  /* 0x0001880000047ab9 */ /* 0x000fe20000000a00 */
[----:B------:R-:W-:Y:S01]  /*edc0*/  SHF.R.U32.HI R2, RZ, UR7, R3 ;  /* 0x00000007ff027c19 */ /* 0x000fe20008011603 */
[----:B------:R-:W-:Y:S01]  /*edd0*/  IMAD.MOV.U32 R3, RZ, RZ, R22 ;  /* 0x000000ffff037224 */ /* 0x000fe200078e0016 */
[----:B------:R-:W-:Y:S01]  /*ede0*/  IADD3 R17, P0, RZ, -R13, RZ ;  /* 0x8000000dff117210 */ /* 0x000fe20007f1e0ff */
[----:B------:R-:W0:Y:S01]  /*edf0*/  F2I.U32.TRUNC.NTZ R16, R16 ;  /* 0x0000001000107305 */ /* 0x000e22000020f000 */
[----:B------:R-:W-:-:S03]  /*ee00*/  ULDC.64 UR6, c[0x0][0x640] ;  /* 0x0001900000067ab9 */ /* 0x000fc60000000a00 */
[----:B------:R-:W-:Y:S01]  /*ee10*/  IMAD.X R2, RZ, RZ, ~R2, P0 ;  /* 0x000000ffff027224 */ /* 0x000fe200000e0e02 */
[----:B------:R-:W-:-:S03]  /*ee20*/  ISETP.NE.U32.AND P0, PT, RZ, UR6, PT ;  /* 0x00000006ff007c0c */ /* 0x000fc6000bf05070 */
[----:B------:R-:W-:Y:S01]  /*ee30*/  IMAD R2, R2, UR4, RZ ;  /* 0x0000000402027c24 */ /* 0x000fe2000f8e02ff */
[----:B------:R-:W-:-:S03]  /*ee40*/  ISETP.NE.AND.EX P0, PT, RZ, UR7, PT, P0 ;  /* 0x00000007ff007c0c */ /* 0x000fc6000bf05300 */
[C---:B------:R-:W-:Y:S01]  /*ee50*/  IMAD R5, R17.reuse, UR5, R2 ;  /* 0x0000000511057c24 */ /* 0x040fe2000f8e0202 */
[----:B------:R-:W-:Y:S01]  /*ee60*/  ULDC UR5, c[0x0][0x154] ;  /* 0x0000550000057ab9 */ /* 0x000fe20000000800 */
[----:B------:R-:W-:Y:S02]  /*ee70*/  IMAD.MOV.U32 R2, RZ, RZ, R23 ;  /* 0x000000ffff027224 */ /* 0x000fe400078e0017 */
[----:B0-----:R-:W-:Y:S02]  /*ee80*/  IMAD.MOV R4, RZ, RZ, -R16 ;  /* 0x000000ffff047224 */ /* 0x001fe400078e0a10 */
[----:B------:R-:W-:Y:S01]  /*ee90*/  IMAD.WIDE.U32 R2, R17, UR4, R2 ;  /* 0x0000000411027c25 */ /* 0x000fe2000f8e0002 */
[----:B------:R-:W-:-:S03]  /*eea0*/  ULDC UR4, c[0x0][0x618] ;  /* 0x0001860000047ab9 */ /* 0x000fc60000000800 */
[----:B-1----:R-:W-:Y:S01]  /*eeb0*/  IMAD R14, R15, R4, R14 ;  /* 0x000000040f0e7224 */ /* 0x002fe200078e020e */
[----:B--2---:R-:W-:Y:S01]  /*eec0*/  I2FP.F32.U32 R4, R12 ;  /* 0x0000000c00047245 */ /* 0x004fe20000201000 */
[----:B------:R-:W0:Y:S01]  /*eed0*/  LDC R15, c[0x0][0x148] ;  /* 0x00005200ff0f7b82 */ /* 0x000e220000000800 */
[----:B------:R-:W-:-:S03]  /*eee0*/  IMAD.IADD R3, R3, 0x1, R5 ;  /* 0x0000000103037824 */ /* 0x000fc600078e0205 */
[----:B------:R-:W-:Y:S02]  /*eef0*/  FMUL R4, R4, UR5 ;  /* 0x0000000504047c20 */ /* 0x000fe40008400000 */
[--C-:B------:R-:W-:Y:S02]  /*ef00*/  SHF.R.U64 R16, R2, UR4, R3.reuse ;  /* 0x0000000402107c19 */ /* 0x100fe40008001203 */
[----:B------:R-:W-:Y:S01]  /*ef10*/  SHF.R.U32.HI R3, RZ, UR4, R3 ;  /* 0x00000004ff037c19 */ /* 0x000fe20008011603 */
[----:B------:R1:W2:Y:S01]  /*ef20*/  F2I.U32.TRUNC.NTZ R20, R4 ;  /* 0x0000000400147305 */ /* 0x0002a2000020f000 */
[----:B------:R-:W-:Y:S02]  /*ef30*/  ULDC UR4, c[0x0][0x608] ;  /* 0x0001820000047ab9 */ /* 0x000fe40000000800 */
[--C-:B------:R-:W-:Y:S02]  /*ef40*/  SHF.R.U64 R19, R16, UR4, R3.reuse ;  /* 0x0000000410137c19 */ /* 0x100fe40008001203 */
[----:B------:R-:W-:Y:S01]  /*ef50*/  SHF.R.U32.HI R2, RZ, UR4, R3 ;  /* 0x00000004ff027c19 */ /* 0x000fe20008011603 */
[----:B------:R-:W-:-:S03]  /*ef60*/  ULDC UR4, c[0x0][0x658] ;  /* 0x0001960000047ab9 */ /* 0x000fc60000000800 */
[--C-:B------:R-:W-:Y:S02]  /*ef70*/  SHF.R.U64 R17, R19, UR4, R2.reuse ;  /* 0x0000000413117c19 */ /* 0x100fe40008001202 */
[----:B------:R-:W-:-:S03]  /*ef80*/  SHF.R.U32.HI R21, RZ, UR4, R2 ;  /* 0x00000004ff157c19 */ /* 0x000fc60008011602 */
[----:B------:R-:W-:Y:S02]  /*ef90*/  IMAD.MOV.U32 R2, RZ, RZ, R17 ;  /* 0x000000ffff027224 */ /* 0x000fe400078e0011 */
[----:B------:R-:W-:Y:S01]  /*efa0*/  IMAD.MOV.U32 R3, RZ, RZ, R21 ;  /* 0x000000ffff037224 */ /* 0x000fe200078e0015 */
[----:B-12---:R-:W-:Y:S06]  /*efb0*/  @!P0 BRA `(.L_x_366) ;  /* 0x0000000000288947 */ /* 0x006fec0003800000 */
        /* <DEDUP_REMOVED lines=10> */
.L_x_366:
[----:B------:R-:W1:Y:S01]  /*f060*/  LDC R4, c[0x0][0x65c] ;  /* 0x00019700ff047b82 */ /* 0x000e620000000800 */
[----:B------:R-:W-:Y:S01]  /*f070*/  ULDC UR4, c[0x0][0x648] ;  /* 0x0001920000047ab9 */ /* 0x000fe20000000800 */
[----:B------:R-:W-:Y:S01]  /*f080*/  LOP3.LUT R19, R19, UR17, RZ, 0xc0, !PT ;  /* 0x0000001113137c12 */ /* 0x000fe2000f8ec0ff */
[----:B------:R-:W-:Y:S01]  /*f090*/  IMAD.MOV R20, RZ, RZ, -R20 ;  /* 0x000000ffff147224 */ /* 0x000fe200078e0a14 */
[----:B------:R-:W-:Y:S01]  /*f0a0*/  SHF.R.U64 R2, R2, UR4, R3 ;  /* 0x0000000402027c19 */ /* 0x000fe20008001203 */
[----:B------:R-:W-:Y:S01]  /*f0b0*/  ULDC UR4, c[0x0][0x638] ;  /* 0x00018e0000047ab9 */ /* 0x000fe20000000800 */
[----:B------:R-:W-:Y:S01]  /*f0c0*/  LOP3.LUT R16, R16, UR16, RZ, 0xc0, !PT ;  /* 0x0000001010107c12 */ /* 0x000fe2000f8ec0ff */
[----:B------:R-:W-:Y:S02]  /*f0d0*/  ULDC UR5, c[0x0][0x610] ;  /* 0x0001840000057ab9 */ /* 0x000fe40000000800 */
[----:B------:R-:W-:Y:S01]  /*f0e0*/  IMAD R19, R2, UR18, R19 ;  /* 0x0000001202137c24 */ /* 0x000fe2000f8e0213 */
[----:B-1----:R-:W-:Y:S01]  /*f0f0*/  ISETP.NE.AND P0, PT, R4, 0x1, PT ;  /* 0x000000010400780c */ /* 0x002fe20003f05270 */
[----:B------:R-:W-:-:S02]  /*f100*/  IMAD.MOV R4, RZ, RZ, -R2 ;  /* 0x000000ffff047224 */ /* 0x000fc400078e0a02 */
[----:B------:R-:W-:Y:S02]  /*f110*/  IMAD.MOV.U32 R2, RZ, RZ, 0x1 ;  /* 0x00000001ff027424 */ /* 0x000fe400078e00ff */
[----:B------:R-:W-:Y:S01]  /*f120*/  IMAD R17, R4, UR4, R17 ;  /* 0x0000000404117c24 */ /* 0x000fe2000f8e0211 */
[----:B------:R-:W-:-:S03]  /*f130*/  ULDC UR4, c[0x0][0x600] ;  /* 0x0001800000047ab9 */ /* 0x000fc60000000800 */
[----:B------:R-:W-:-:S04]  /*f140*/  IMAD R3, R17, UR4, R16 ;  /* 0x0000000411037c24 */ /* 0x000fc8000f8e0210 */
[----:B0-----:R-:W-:-:S04]  /*f150*/  @P0 IMAD R14, R15, R20, R12 ;  /* 0x000000140f0e0224 */ /* 0x001fc800078e020c */
[----:B------:R-:W-:-:S05]  /*f160*/  IMAD R14, R19, UR5, R14 ;  /* 0x00000005130e7c24 */ /* 0x000fca000f8e020e */
[----:B------:R-:W-:Y:S02]  /*f170*/  SEL R17, R3, R14, !P0 ;  /* 0x0000000e03117207 */ /* 0x000fe40004000000 */
[----:B------:R-:W-:-:S07]  /*f180*/  SEL R12, R14, R3, !P0 ;  /* 0x000000030e0c7207 */ /* 0x000fce0004000000 */
.L_x_364:
[----:B------:R-:W-:Y:S05]  /*f190*/  BSYNC B1 ;  /* 0x0000000000017941 */ /* 0x000fea0003800000 */
.L_x_363:
[----:B------:R-:W-:-:S13]  /*f1a0*/  LOP3.LUT P0, RZ, R2, 0xff, RZ, 0xc0, !PT ;  /* 0x000000ff02ff7812 */ /* 0x000fda000780c0ff */
[----:B------:R-:W-:Y:S05]  /*f1b0*/  @P0 BRA `(.L_x_367) ;  /* 0xfffffff400300947 */ /* 0x000fea000383ffff */
[----:B------:R-:W-:Y:S05]  /*f1c0*/  BSYNC B0 ;  /* 0x0000000000007941 */ /* 0x000fea0003800000 */
.L_x_356:
[----:B------:R-:W-:-:S03]  /*f1d0*/  UMOV UR4, 0xffffffff ;  /* 0xffffffff00047882 */ /* 0x000fc60000000000 */
[----:B------:R-:W-:Y:S05]  /*f1e0*/  BRA.DIV UR4, `(.L_x_368) ;  /* 0x00000006043c7947 */ /* 0x000fea000b800000 */
[----:B------:R-:W-:-:S13]  /*f1f0*/  ELECT P6, URZ, PT ;  /* 0x00000000003f782f */ /* 0x000fda00038c0000 */
.L_x_383:
[----:B------:R-:W-:Y:S04]  /*f200*/  BSSY B0, `(.L_x_369) ;  /* 0x0000034000007945 */ /* 0x000fe80003800000 */
[----:B------:R-:W-:Y:S05]  /*f210*/  @!P6 BRA `(.L_x_370) ;  /* 0x0000000000c8e947 */ /* 0x000fea0003800000 */
[----:B------:R-:W-:-:S04]  /*f220*/  LOP3.LUT R18, R18, 0x2, RZ, 0xfc, !PT ;  /* 0x0000000212127812 */ /* 0x000fc800078efcff */
[----:B------:R-:W-:-:S13]  /*f230*/  ISETP.NE.AND P0, PT, R18, 0x3, PT ;  /* 0x000000031200780c */ /* 0x000fda0003f05270 */
[----:B------:R-:W-:Y:S05]  /*f240*/  @!P0 BRA `(.L_x_371) ;  /* 0x0000000000048947 */ /* 0x000fea0003800000 */
[----:B------:R-:W-:Y:S01]  /*f250*/  BPT.TRAP 0x1 ;  /* 0x000000040000795c */ /* 0x000fe20000300000 */
.L_x_371:
[----:B------:R-:W0:Y:S01]  /*f260*/  S2R R3, SR_CgaCtaId ;  /* 0x0000000000037919 */ /* 0x000e220000008800 */
[----:B------:R-:W-:-:S04]  /*f270*/  MOV R2, 0x400 ;  /* 0x0000040000027802 */ /* 0x000fc80000000f00 */
[----:B0-----:R-:W-:Y:S02]  /*f280*/  LEA R3, R3, R2, 0x18 ;  /* 0x0000000203037211 */ /* 0x001fe400078ec0ff */
[----:B------:R-:W-:-:S03]  /*f290*/  SHF.L.U32 R2, R0, 0x1f, RZ ;  /* 0x0000001f00027819 */ /* 0x000fc600000006ff */
[----:B------:R-:W-:-:S04]  /*f2a0*/  VIADD R3, R3, 0x28 ;  /* 0x0000002803037836 */ /* 0x000fc80000000000 */
[C---:B------:R-:W-:Y:S02]  /*f2b0*/  IMAD R7, R10.reuse, 0x8, R3 ;  /* 0x000000080a077824 */ /* 0x040fe400078e0203 */
[----:B------:R-:W-:Y:S02]  /*f2c0*/  VIADD R10, R10, 0x1 ;  /* 0x000000010a0a7836 */ /* 0x000fe40000000000 */
[----:B------:R-:W0:Y:S03]  /*f2d0*/  SYNCS.PHASECHK.TRANS64.TRYWAIT P0, [R7+URZ], R2 ;  /* 0x00000002070075a7 */ /* 0x000e26000800017f */
[----:B------:R-:W-:-:S04]  /*f2e0*/  ISETP.NE.AND P1, PT, R10, 0x5, PT ;  /* 0x000000050a00780c */ /* 0x000fc80003f25270 */
[----:B------:R-:W-:Y:S02]  /*f2f0*/  SEL R5, RZ, 0x1, P1 ;  /* 0x00000001ff057807 */ /* 0x000fe40000800000 */
[----:B------:R-:W-:Y:S02]  /*f300*/  SEL R10, R10, RZ, P1 ;  /* 0x000000ff0a0a7207 */ /* 0x000fe40000800000 */
[----:B------:R-:W-:-:S03]  /*f310*/  LOP3.LUT R5, R0, R5, RZ, 0x3c, !PT ;  /* 0x0000000500057212 */ /* 0x000fc600078e3cff */
[----:B------:R-:W-:Y:S01]  /*f320*/  IMAD R9, R10, 0x8, R3 ;  /* 0x000000080a097824 */ /* 0x000fe200078e0203 */
[----:B------:R-:W-:Y:S01]  /*f330*/  SHF.L.U32 R4, R5, 0x1f, RZ ;  /* 0x0000001f05047819 */ /* 0x000fe200000006ff */
[----:B0-----:R-:W-:Y:S06]  /*f340*/  @!P0 BRA `(.L_x_372) ;  /* 0x0000000400048947 */ /* 0x001fec0003800000 */
.L_x_384:
[----:B------:R-:W1:Y:S01]  /*f350*/  SYNCS.PHASECHK.TRANS64.TRYWAIT P0, [R9+URZ], R4 ;  /* 0x00000004090075a7 */ /* 0x000e62000800017f */
[----:B------:R-:W-:-:S05]  /*f360*/  VIADD R0, R10, 0x1 ;  /* 0x000000010a007836 */ /* 0x000fca0000000000 */
[----:B------:R-:W-:-:S04]  /*f370*/  ISETP.NE.AND P1, PT, R0, 0x5, PT ;  /* 0x000000050000780c */ /* 0x000fc80003f25270 */
[----:B0-----:R-:W-:Y:S02]  /*f380*/  SEL R2, RZ, 0x1, P1 ;  /* 0x00000001ff027807 */ /* 0x001fe40000800000 */
[----:B------:R-:W-:Y:S02]  /*f390*/  SEL R0, R0, RZ, P1 ;  /* 0x000000ff00007207 */ /* 0x000fe40000800000 */
[----:B------:R-:W-:-:S03]  /*f3a0*/  LOP3.LUT R7, R5, R2, RZ, 0x3c, !PT ;  /* 0x0000000205077212 */ /* 0x000fc600078e3cff */
[----:B------:R-:W-:Y:S01]  /*f3b0*/  IMAD R6, R0, 0x8, R3 ;  /* 0x0000000800067824 */ /* 0x000fe200078e0203 */
[----:B------:R-:W-:Y:S01]  /*f3c0*/  SHF.L.U32 R5, R7, 0x1f, RZ ;  /* 0x0000001f07057819 */ /* 0x000fe200000006ff */
[----:B-1----:R-:W-:Y:S06]  /*f3d0*/  @!P0 BRA `(.L_x_373) ;  /* 0x0000000000f48947 */ /* 0x002fec0003800000 */
.L_x_385:
[----:B------:R-:W1:Y:S01]  /*f3e0*/  SYNCS.PHASECHK.TRANS64.TRYWAIT P0, [R6+URZ], R5 ;  /* 0x00000005060075a7 */ /* 0x000e62000800017f */
[----:B------:R-:W-:-:S05]  /*f3f0*/  VIADD R0, R0, 0x1 ;  /* 0x0000000100007836 */ /* 0x000fca0000000000 */
[----:B------:R-:W-:-:S04]  /*f400*/  ISETP.NE.AND P1, PT, R0, 0x5, PT ;  /* 0x000000050000780c */ /* 0x000fc80003f25270 */
[----:B------:R-:W-:Y:S02]  /*f410*/  SEL R2, RZ, 0x1, P1 ;  /* 0x00000001ff027807 */ /* 0x000fe40000800000 */
[----:B------:R-:W-:Y:S02]  /*f420*/  SEL R0, R0, RZ, P1 ;  /* 0x000000ff00007207 */ /* 0x000fe40000800000 */
[----:B------:R-:W-:-:S03]  /*f430*/  LOP3.LUT R7, R7, R2, RZ, 0x3c, !PT ;  /* 0x0000000207077212 */ /* 0x000fc600078e3cff */
[----:B0-----:R-:W-:Y:S01]  /*f440*/  IMAD R9, R0, 0x8, R3 ;  /* 0x0000000800097824 */ /* 0x001fe200078e0203 */
[----:B------:R-:W-:Y:S01]  /*f450*/  SHF.L.U32 R4, R7, 0x1f, RZ ;  /* 0x0000001f07047819 */ /* 0x000fe200000006ff */
[----:B-1----:R-:W-:Y:S06]  /*f460*/  @!P0 BRA `(.L_x_374) ;  /* 0x0000000000e48947 */ /* 0x002fec0003800000 */
.L_x_386:
[----:B------:R-:W1:Y:S01]  /*f470*/  SYNCS.PHASECHK.TRANS64.TRYWAIT P0, [R9+URZ], R4 ;  /* 0x00000004090075a7 */ /* 0x000e62000800017f */
[----:B------:R-:W-:-:S05]  /*f480*/  VIADD R0, R0, 0x1 ;  /* 0x0000000100007836 */ /* 0x000fca0000000000 */
[----:B------:R-:W-:-:S04]  /*f490*/  ISETP.NE.AND P1, PT, R0, 0x5, PT ;  /* 0x000000050000780c */ /* 0x000fc80003f25270 */
[----:B------:R-:W-:Y:S02]  /*f4a0*/  SEL R2, RZ, 0x1, P1 ;  /* 0x00000001ff027807 */ /* 0x000fe40000800000 */
[----:B------:R-:W-:Y:S02]  /*f4b0*/  SEL R0, R0, RZ, P1 ;  /* 0x000000ff00007207 */ /* 0x000fe40000800000 */
[----:B------:R-:W-:Y:S01]  /*f4c0*/  LOP3.LUT R2, R7, R2, RZ, 0x3c, !PT ;  /* 0x0000000207027212 */ /* 0x000fe200078e3cff */
[----:B-1----:R-:W-:Y:S06]  /*f4d0*/  @!P0 BRA `(.L_x_375) ;  /* 0x0000000000dc8947 */ /* 0x002fec0003800000 */
.L_x_387:
[----:B------:R-:W-:Y:S01]  /*f4e0*/  IMAD R3, R0, 0x8, R3 ;  /* 0x0000000800037824 */ /* 0x000fe200078e0203 */
[----:B------:R-:W-:-:S07]  /*f4f0*/  SHF.L.U32 R0, R2, 0x1f, RZ ;  /* 0x0000001f02007819 */ /* 0x000fce00000006ff */
.L_x_376:
[----:B--2---:R2:W3:Y:S02]  /*f500*/  SYNCS.PHASECHK.TRANS64.TRYWAIT P0, [R3+URZ], R0 ;  /* 0x00000000030075a7 */ /* 0x0044e4000800017f */
[----:B---3--:R-:W-:Y:S05]  /*f510*/  @!P0 NANOSLEEP.SYNCS 0x989680 ;  /* 0x009896800000895d */ /* 0x008fea0003900000 */
[----:B------:R-:W3:Y:S02]  /*f520*/  @!P0 SYNCS.PHASECHK.TRANS64 P0, [R3+URZ], R0 ;  /* 0x00000000030085a7 */ /* 0x000ee4000800007f */
[----:B---3--:R-:W-:Y:S05]  /*f530*/  @!P0 BRA `(.L_x_376) ;  /* 0xfffffffc00f08947 */ /* 0x008fea000383ffff */
.L_x_370:
[----:B------:R-:W-:Y:S05]  /*f540*/  BSYNC B0 ;  /* 0x0000000000007941 */ /* 0x000fea0003800000 */
.L_x_369:
[----:B------:R-:W-:Y:S05]  /*f550*/  EXIT ;  /* 0x000000000000794d */ /* 0x000fea0003800000 */
.L_x_21:
[----:B--2---:R2:W3:Y:S02]  /*f560*/  SYNCS.PHASECHK.TRANS64.TRYWAIT P1, [R3+URZ], R0 ;  /* 0x00000000030075a7 */ /* 0x0044e4000802017f */
[----:B---3--:R-:W-:Y:S05]  /*f570*/  @!P1 NANOSLEEP.SYNCS 0x989680 ;  /* 0x009896800000995d */ /* 0x008fea0003900000 */
[----:B------:R-:W3:Y:S02]  /*f580*/  @!P1 SYNCS.PHASECHK.TRANS64 P1, [R3+URZ], R0 ;  /* 0x00000000030095a7 */ /* 0x000ee4000802007f */
[----:B---3--:R-:W-:Y:S05]  /*f590*/  @!P1 BRA `(.L_x_21) ;  /* 0xfffffffc00f09947 */ /* 0x008fea000383ffff */
[----:B------:R-:W-:Y:S05]  /*f5a0*/  BRA `(.L_x_20) ;  /* 0xffffff1c00fc7947 */ /* 0x000fea000383ffff */
.L_x_26:
[----:B-1----:R-:W-:-:S04]  /*f5b0*/  IMAD.U32 R6, RZ, RZ, UR4 ;  /* 0x00000004ff067e24 */ /* 0x002fc8000f8e00ff */
[----:B------:R1:W2:Y:S03]  /*f5c0*/  SYNCS.PHASECHK.TRANS64.TRYWAIT P1, [R6+URZ], R5 ;  /* 0x00000005060075a7 */ /* 0x0002a6000802017f */
[----:B--2---:R-:W-:Y:S05]  /*f5d0*/  @!P1 NANOSLEEP.SYNCS 0x989680 ;  /* 0x009896800000995d */ /* 0x004fea0003900000 */
[----:B------:R-:W2:Y:S02]  /*f5e0*/  @!P1 SYNCS.PHASECHK.TRANS64 P1, [R6+URZ], R5 ;  /* 0x00000005060095a7 */ /* 0x000ea4000802007f */
[----:B--2---:R-:W-:Y:S05]  /*f5f0*/  @!P1 BRA `(.L_x_26) ;  /* 0xfffffffc00ec9947 */ /* 0x004fea000383ffff */
[----:B------:R-:W-:Y:S05]  /*f600*/  BRA `(.L_x_25) ;  /* 0xffffff3000307947 */ /* 0x000fea000383ffff */
.L_x_357:
[----:B------:R-:W-:Y:S01]  /*f610*/  BSSY B1, `(.L_x_377) ;  /* 0x0000006000017945 */ /* 0x000fe20003800000 */
[----:B------:R-:W-:-:S07]  /*f620*/  IMAD.MOV.U32 R15, RZ, RZ, -0x1 ;  /* 0xffffffffff0f7424 */ /* 0x000fce00078e00ff */
[----:B------:R-:W-:Y:S05]  /*f630*/  WARPSYNC.COLLECTIVE R15, `(.L_x_378) ;  /* 0x000000000f0c7348 */ /* 0x000fea0003c00000 */
[----:B------:R-:W-:Y:S02]  /*f640*/  ELECT P6, UR62, PT ;  /* 0x00000000003e782f */ /* 0x000fe400038c0000 */
[----:B------:R-:W-:Y:S01]  /*f650*/  MOV R14, UR62 ;  /* 0x0000003e000e7c02 */ /* 0x000fe20008000f00 */
[----:B------:R-:W-:Y:S10]  /*f660*/  ENDCOLLECTIVE ;  /* 0x000000000000791b */ /* 0x000ff40003800000 */
.L_x_378:
[----:B------:R-:W-:Y:S05]  /*f670*/  BSYNC B1 ;  /* 0x0000000000017941 */ /* 0x000fea0003800000 */
.L_x_377:
[----:B------:R-:W-:Y:S05]  /*f680*/  BRA `(.L_x_379) ;  /* 0xfffffff000087947 */ /* 0x000fea000383ffff */
.L_x_360:
[----:B0-----:R0:W2:Y:S02]  /*f690*/  SYNCS.PHASECHK.TRANS64.TRYWAIT P0, [R15+URZ+0x28], R4 ;  /* 0x000028040f0075a7 */ /* 0x0010a4000800017f */
[----:B--2---:R-:W-:Y:S05]  /*f6a0*/  @!P0 NANOSLEEP.SYNCS 0x989680 ;  /* 0x009896800000895d */ /* 0x004fea0003900000 */
[----:B------:R-:W2:Y:S02]  /*f6b0*/  @!P0 SYNCS.PHASECHK.TRANS64 P0, [R15+URZ+0x28], R4 ;  /* 0x000028040f0085a7 */ /* 0x000ea4000800007f */
[----:B--2---:R-:W-:Y:S05]  /*f6c0*/  @!P0 BRA `(.L_x_360) ;  /* 0xfffffffc00f08947 */ /* 0x004fea000383ffff */
[----:B------:R-:W-:Y:S05]  /*f6d0*/  BRA `(.L_x_380) ;  /* 0xfffffff000487947 */ /* 0x000fea000383ffff */
.L_x_368:
[----:B------:R-:W-:Y:S01]  /*f6e0*/  BSSY B0, `(.L_x_381) ;  /* 0x0000006000007945 */ /* 0x000fe20003800000 */
[----:B------:R-:W-:-:S07]  /*f6f0*/  IMAD.MOV.U32 R15, RZ, RZ, -0x1 ;  /* 0xffffffffff0f7424 */ /* 0x000fce00078e00ff */
[----:B------:R-:W-:Y:S05]  /*f700*/  WARPSYNC.COLLECTIVE R15, `(.L_x_382) ;  /* 0x000000000f0c7348 */ /* 0x000fea0003c00000 */
[----:B------:R-:W-:Y:S02]  /*f710*/  ELECT P6, UR62, PT ;  /* 0x00000000003e782f */ /* 0x000fe400038c0000 */
[----:B------:R-:W-:Y:S01]  /*f720*/  MOV R14, UR62 ;  /* 0x0000003e000e7c02 */ /* 0x000fe20008000f00 */
[----:B------:R-:W-:Y:S10]  /*f730*/  ENDCOLLECTIVE ;  /* 0x000000000000791b */ /* 0x000ff40003800000 */
.L_x_382:
[----:B------:R-:W-:Y:S05]  /*f740*/  BSYNC B0 ;  /* 0x0000000000007941 */ /* 0x000fea0003800000 */
.L_x_381:
[----:B------:R-:W-:Y:S05]  /*f750*/  BRA `(.L_x_383) ;  /* 0xfffffff800a87947 */ /* 0x000fea000383ffff */
.L_x_372:
[----:B0-----:R0:W1:Y:S02]  /*f760*/  SYNCS.PHASECHK.TRANS64.TRYWAIT P0, [R7+URZ], R2 ;  /* 0x00000002070075a7 */ /* 0x001064000800017f */
[----:B-1----:R-:W-:Y:S05]  /*f770*/  @!P0 NANOSLEEP.SYNCS 0x989680 ;  /* 0x009896800000895d */ /* 0x002fea0003900000 */
[----:B------:R-:W1:Y:S02]  /*f780*/  @!P0 SYNCS.PHASECHK.TRANS64 P0, [R7+URZ], R2 ;  /* 0x00000002070085a7 */ /* 0x000e64000800007f */
[----:B-1----:R-:W-:Y:S05]  /*f790*/  @!P0 BRA `(.L_x_372) ;  /* 0xfffffffc00f08947 */ /* 0x002fea000383ffff */
[----:B------:R-:W-:Y:S05]  /*f7a0*/  BRA `(.L_x_384) ;  /* 0xfffffff800e87947 */ /* 0x000fea000383ffff */
.L_x_373:
[----:B0-----:R0:W1:Y:S02]  /*f7b0*/  SYNCS.PHASECHK.TRANS64.TRYWAIT P0, [R9+URZ], R4 ;  /* 0x00000004090075a7 */ /* 0x001064000800017f */
[----:B-1----:R-:W-:Y:S05]  /*f7c0*/  @!P0 NANOSLEEP.SYNCS 0x989680 ;  /* 0x009896800000895d */ /* 0x002fea0003900000 */
[----:B------:R-:W1:Y:S02]  /*f7d0*/  @!P0 SYNCS.PHASECHK.TRANS64 P0, [R9+URZ], R4 ;  /* 0x00000004090085a7 */ /* 0x000e64000800007f */
[----:B-1----:R-:W-:Y:S05]  /*f7e0*/  @!P0 BRA `(.L_x_373) ;  /* 0xfffffffc00f08947 */ /* 0x002fea000383ffff */
[----:B------:R-:W-:Y:S05]  /*f7f0*/  BRA `(.L_x_385) ;  /* 0xfffffff800f87947 */ /* 0x000fea000383ffff */
.L_x_374:
[----:B0-----:R0:W1:Y:S02]  /*f800*/  SYNCS.PHASECHK.TRANS64.TRYWAIT P0, [R6+URZ], R5 ;  /* 0x00000005060075a7 */ /* 0x001064000800017f */
[----:B-1----:R-:W-:Y:S05]  /*f810*/  @!P0 NANOSLEEP.SYNCS 0x989680 ;  /* 0x009896800000895d */ /* 0x002fea0003900000 */
[----:B------:R-:W1:Y:S02]  /*f820*/  @!P0 SYNCS.PHASECHK.TRANS64 P0, [R6+URZ], R5 ;  /* 0x00000005060085a7 */ /* 0x000e64000800007f */
[----:B-1----:R-:W-:Y:S05]  /*f830*/  @!P0 BRA `(.L_x_374) ;  /* 0xfffffffc00f08947 */ /* 0x002fea000383ffff */
[----:B------:R-:W-:Y:S05]  /*f840*/  BRA `(.L_x_386) ;  /* 0xfffffffc00087947 */ /* 0x000fea000383ffff */
.L_x_375:
[----:B-1----:R1:W2:Y:S02]  /*f850*/  SYNCS.PHASECHK.TRANS64.TRYWAIT P0, [R9+URZ], R4 ;  /* 0x00000004090075a7 */ /* 0x0022a4000800017f */
[----:B--2---:R-:W-:Y:S05]  /*f860*/  @!P0 NANOSLEEP.SYNCS 0x989680 ;  /* 0x009896800000895d */ /* 0x004fea0003900000 */
[----:B------:R-:W2:Y:S02]  /*f870*/  @!P0 SYNCS.PHASECHK.TRANS64 P0, [R9+URZ], R4 ;  /* 0x00000004090085a7 */ /* 0x000ea4000800007f */
[----:B--2---:R-:W-:Y:S05]  /*f880*/  @!P0 BRA `(.L_x_375) ;  /* 0xfffffffc00f08947 */ /* 0x004fea000383ffff */
[----:B------:R-:W-:Y:S05]  /*f890*/  BRA `(.L_x_387) ;  /* 0xfffffffc00107947 */ /* 0x000fea000383ffff */
.L_x_388:
[----:B------:R-:W-:-:S00]  /*f8a0*/  BRA `(.L_x_388) ;  /* 0xfffffffc00fc7947 */ /* 0x000fc0000383ffff */
[----:B------:R-:W-:-:S00]  /*f8b0*/  NOP ;  /* 0x0000000000007918 */ /* 0x000fc00000000000 */
        /* <DEDUP_REMOVED lines=12> */
.L_x_389:


//--------------------- .nv.global.init           --------------------------
	.section	.nv.global.init,"aw",@progbits
.nv.global.init:
	.type		$str$22,@object
	.size		$str$22,($str$23 - $str$22)
$str$22:
        /*0000*/ 	.byte	0x6b, 0x5f, 0x74, 0x69, 0x6c, 0x65, 0x5f, 0x63, 0x6f, 0x75, 0x6e, 0x74, 0x20, 0x3e, 0x3d, 0x20
        /*0010*/ 	.byte	0x31, 0x00
	.type		$str$23,@object
	.size		$str$23,(__unnamed_1 - $str$23)
$str$23:
        /*0012*/ 	.byte	0x2f, 0x74, 0x6d, 0x70, 0x2f, 0x63, 0x75, 0x74, 0x6c, 0x61, 0x73, 0x73, 0x5f, 0x73, 0x77, 0x65
        /*0022*/ 	.byte	0x65, 0x70, 0x5f, 0x73, 0x72, 0x63, 0x2f, 0x69, 0x6e, 0x63, 0x6c, 0x75, 0x64, 0x65, 0x2f, 0x63
        /*0032*/ 	.byte	0x75, 0x74, 0x6c, 0x61, 0x73, 0x73, 0x2f, 0x67, 0x65, 0x6d, 0x6d, 0x2f, 0x63, 0x6f, 0x6c, 0x6c
        /*0042*/ 	.byte	0x65, 0x63, 0x74, 0x69, 0x76, 0x65, 0x2f, 0x73, 0x6d, 0x39, 0x30, 0x5f, 0x6d, 0x6d, 0x61, 0x5f
        /*0052*/ 	.byte	0x74, 0x6d, 0x61, 0x5f, 0x67, 0x6d, 0x6d, 0x61, 0x5f, 0x73, 0x73, 0x5f, 0x77, 0x61, 0x72, 0x70
        /*0062*/ 	.byte	0x73, 0x70, 0x65, 0x63, 0x69, 0x61, 0x6c, 0x69, 0x7a, 0x65, 0x64, 0x2e, 0x68, 0x70, 0x70, 0x00
	.type		__unnamed_1,@object
	.size		__unnamed_1,(.L_0 - __unnamed_1)
__unnamed_1:
        /*0072*/ 	.byte	0x76, 0x6f, 0x69, 0x64, 0x20, 0x63, 0x75, 0x74, 0x6c, 0x61, 0x73, 0x73, 0x3a, 0x3a, 0x67, 0x65
        /* <DEDUP_REMOVED lines=180> */
        /*0bc2*/ 	.byte	0x74, 0x69, 0x74, 0x79, 0x5d, 0x00
.L_0:


//--------------------- .nv.shared._ZN7cutlass13device_kernelINS_4gemm6kernel13GemmUniversalIN4cute5tupleIJiiiiEEENS1_10collective13CollectiveMmaINS1_34MainloopSm90TmaGmmaWarpSpecializedILi5ENS5_IJNS4_1CILi2EEENSA_ILi1EEESC_EEENS1_35KernelTmaWarpSpecializedCooperativeEEENS5_IJNSA_ILi192EEENSA_ILi160EEENSA_ILi64EEEEEENS_6half_tENS5_IJlSC_lEEESK_SL_NS4_8TiledMMAINS4_8MMA_AtomIJNS4_4SM904GMMA25MMA_64x32x16_F32F16F16_SSILNSP_5MajorE0ELSR_0ELNSP_7ScaleInE1ELSS_1EEEEEENS4_6LayoutISD_NS5_IJSC_NSA_ILi0EEESW_EEEEENS5_IJNS4_10UnderscoreESZ_SZ_EEEEENS4_13SM90_TMA_LOADENS4_14ComposedLayoutINS4_7SwizzleILi3ELi4ELi3EEENS4_18smem_ptr_flag_bitsILi16EEENSV_INS5_IJNSA_ILi8EEESI_EEENS5_IJSI_SC_EEEEEEEvNS4_8identityENS4_23SM90_TMA_LOAD_MULTICASTES1C_vS1D_EENS_8epilogue10collective6detail29Sm90TmaWarpSpecializedAdapterINS1H_15DefaultEpilogueISK_SL_SL_NS1G_6thread17LinearCombinationISK_Li1EffLNS1L_9ScaleType4KindE0ELNS_15FloatRoundStyleE2ESK_EENS1_15EpilogueDefaultEEEEEvvEEEEvNT_6ParamsE --------------------------
	.section	.nv.shared._ZN7cutlass13device_kernelINS_4gemm6kernel13GemmUniversalIN4cute5tupleIJiiiiEEENS1_10collective13CollectiveMmaINS1_34MainloopSm90TmaGmmaWarpSpecializedILi5ENS5_IJNS4_1CILi2EEENSA_ILi1EEESC_EEENS1_35KernelTmaWarpSpecializedCooperativeEEENS5_IJNSA_ILi192EEENSA_ILi160EEENSA_ILi64EEEEEENS_6half_tENS5_IJlSC_lEEESK_SL_NS4_8TiledMMAINS4_8MMA_AtomIJNS4_4SM904GMMA25MMA_64x32x16_F32F16F16_SSILNSP_5MajorE0ELSR_0ELNSP_7ScaleInE1ELSS_1EEEEEENS4_6LayoutISD_NS5_IJSC_NSA_ILi0EEESW_EEEEENS5_IJNS4_10UnderscoreESZ_SZ_EEEEENS4_13SM90_TMA_LOADENS4_14ComposedLayoutINS4_7SwizzleILi3ELi4ELi3EEENS4_18smem_ptr_flag_bitsILi16EEENSV_INS5_IJNSA_ILi8EEESI_EEENS5_IJSI_SC_EEEEEEEvNS4_8identityENS4_23SM90_TMA_LOAD_MULTICASTES1C_vS1D_EENS_8epilogue10collective6detail29Sm90TmaWarpSpecializedAdapterINS1H_15DefaultEpilogueISK_SL_SL_NS1G_6thread17LinearCombinationISK_Li1EffLNS1L_9ScaleType4KindE0ELNS_15FloatRoundStyleE2ESK_EENS1_15EpilogueDefaultEEEEEvvEEEEvNT_6ParamsE,"aw",@nobits
	.sectionflags	@""
	.align	16
	.zero		1024


//--------------------- .nv.shared.reserved.0     --------------------------
	.section	.nv.shared.reserved.0,"aw",@nobits
	.weak		__nv_reservedSMEM_offset_0_alias
	.size		__nv_reservedSMEM_offset_0_alias, 0, 0
	.other		__nv_reservedSMEM_offset_0_alias,@"STO_CUDA_RESERVED_SHARED STV_DEFAULT"
__nv_reservedSMEM_offset_0_alias:
	.zero		0


//--------------------- .nv.global                --------------------------
	.section	.nv.global,"aw",@nobits
.nv.global:
	.type		_ZN39_INTERNAL_f2973ce2_4_k_cu_b48b27a0_76444cute1_E,@object
	.size		_ZN39_INTERNAL_f2973ce2_4_k_cu_b48b27a0_76444cute1_E,(_ZN39_INTERNAL_f2973ce2_4_k_cu_b48b27a0_76444cuda3std3__45__cpo6cbeginE - _ZN39_INTERNAL_f2973ce2_4_k_cu_b48b27a0_76444cute1_E)
_ZN39_INTERNAL_f2973ce2_4_k_cu_b48b27a0_76444cute1_E:
	.zero		1
	.type		_ZN39_INTERNAL_f2973ce2_4_k_cu_b48b27a0_76444cuda3std3__45__cpo6cbeginE,@object
	.size		_ZN39_INTERNAL_f2973ce2_4_k_cu_b48b27a0_76444cuda3std3__45__cpo6cbeginE,(_ZN39_INTERNAL_f2973ce2_4_k_cu_b48b27a0_76444cuda3std3__48in_placeE - _ZN39_INTERNAL_f2973ce2_4_k_cu_b48b27a0_76444cuda3std3__45__cpo6cbeginE)
_ZN39_INTERNAL_f2973ce2_4_k_cu_b48b27a0_76444cuda3std3__45__cpo6cbeginE:
	.zero		1
	.type		_ZN39_INTERNAL_f2973ce2_4_k_cu_b48b27a0_76444cuda3std3__48in_placeE,@object
	.size		_ZN39_INTERNAL_f2973ce2_4_k_cu_b48b27a0_76444cuda3std3__48in_placeE,(_ZN39_INTERNAL_f2973ce2_4_k_cu_b48b27a0_76444cuda3std6ranges3__45__cpo9iter_moveE - _ZN39_INTERNAL_f2973ce2_4_k_cu_b48b27a0_76444cuda3std3__48in_placeE)
_ZN39_INTERNAL_f2973ce2_4_k_cu_b48b27a0_76444cuda3std3__48in_placeE:
	.zero		1
	.type		_ZN39_INTERNAL_f2973ce2_4_k_cu_b48b27a0_76444cuda3std6ranges3__45__cpo9iter_moveE,@object
	.size		_ZN39_INTERNAL_f2973ce2_4_k_cu_b48b27a0_76444cuda3std6ranges3__45__cpo9iter_moveE,(_ZN39_INTERNAL_f2973ce2_4_k_cu_b48b27a0_76444cuda3std3__45__cpo5beginE - _ZN39_INTERNAL_f2973ce2_4_k_cu_b48b27a0_76444cuda3std6ranges3__45__cpo9iter_moveE)
_ZN39_INTERNAL_f2973ce2_4_k_cu_b48b27a0_76444cuda3std6ranges3__45__cpo9iter_moveE:
	.zero		1
	.type		_ZN39_INTERNAL_f2973ce2_4_k_cu_b48b27a0_76444cuda3std3__45__cpo5beginE,@object
	.size		_ZN39_INTERNAL_f2973ce2_4_k_cu_b48b27a0_76444cuda3std3__45__cpo5beginE,(_ZN39_INTERNAL_f2973ce2_4_k_cu_b48b27a0_76444cuda3std3__441_GLOBAL__N__f2973ce2_4_k_cu_b48b27a0_76446ignoreE - _ZN39_INTERNAL_f2973ce2_4_k_cu_b48b27a0_76444cuda3std3__45__cpo5beginE)
_ZN39_INTERNAL_f2973ce2_4_k_cu_b48b27a0_76444cuda3std3__45__cpo5beginE:
	.zero		1
	.type		_ZN39_INTERNAL_f2973ce2_4_k_cu_b48b27a0_76444cuda3std3__441_GLOBAL__N__f2973ce2_4_k_cu_b48b27a0_76446ignoreE,@object
	.size		_ZN39_INTERNAL_f2973ce2_4_k_cu_b48b27a0_76444cuda3std3__441_GLOBAL__N__f2973ce2_4_k_cu_b48b27a0_76446ignoreE,(_ZN39_INTERNAL_f2973ce2_4_k_cu_b48b27a0_76444cute7productE - _ZN39_INTERNAL_f2973ce2_4_k_cu_b48b27a0_76444cuda3std3__441_GLOBAL__N__f2973ce2_4_k_cu_b48b27a0_76446ignoreE)
_ZN39_INTERNAL_f2973ce2_4_k_cu_b48b27a0_76444cuda3std3__441_GLOBAL__N__f2973ce2_4_k_cu_b48b27a0_76446ignoreE:
	.zero		1
	.type		_ZN39_INTERNAL_f2973ce2_4_k_cu_b48b27a0_76444cute7productE,@object
	.size		_ZN39_INTERNAL_f2973ce2_4_k_cu_b48b27a0_76444cute7productE,(_ZN39_INTERNAL_f2973ce2_4_k_cu_b48b27a0_76444cuda3std3__45__cpo3endE - _ZN39_INTERNAL_f2973ce2_4_k_cu_b48b27a0_76444cute7productE)
_ZN39_INTERNAL_f2973ce2_4_k_cu_b48b27a0_76444cute7productE:
	.zero		1
	.type		_ZN39_INTERNAL_f2973ce2_4_k_cu_b48b27a0_76444cuda3std3__45__cpo3endE,@object
	.size		_ZN39_INTERNAL_f2973ce2_4_k_cu_b48b27a0_76444cuda3std3__45__cpo3endE,(_ZN39_INTERNAL_f2973ce2_4_k_cu_b48b27a0_76444cuda3std3__419piecewise_constructE - _ZN39_INTERNAL_f2973ce2_4_k_cu_b48b27a0_76444cuda3std3__45__cpo3endE)
_ZN39_INTERNAL_f2973ce2_4_k_cu_b48b27a0_76444cuda3std3__45__cpo3endE:
	.zero		1
	.type		_ZN39_INTERNAL_f2973ce2_4_k_cu_b48b27a0_76444cuda3std3__419piecewise_constructE,@object
	.size		_ZN39_INTERNAL_f2973ce2_4_k_cu_b48b27a0_76444cuda3std3__419piecewise_constructE,(_ZN39_INTERNAL_f2973ce2_4_k_cu_b48b27a0_76444cuda3std3__45__cpo4cendE - _ZN39_INTERNAL_f2973ce2_4_k_cu_b48b27a0_76444cuda3std3__419piecewise_constructE)
_ZN39_INTERNAL_f2973ce2_4_k_cu_b48b27a0_76444cuda3std3__419piecewise_constructE:
	.zero		1
	.type		_ZN39_INTERNAL_f2973ce2_4_k_cu_b48b27a0_76444cuda3std3__45__cpo4cendE,@object
	.size		_ZN39_INTERNAL_f2973ce2_4_k_cu_b48b27a0_76444cuda3std3__45__cpo4cendE,(_ZN39_INTERNAL_f2973ce2_4_k_cu_b48b27a0_76444cuda3std6ranges3__45__cpo4swapE - _ZN39_INTERNAL_f2973ce2_4_k_cu_b48b27a0_76444cuda3std3__45__cpo4cendE)
_ZN39_INTERNAL_f2973ce2_4_k_cu_b48b27a0_76444cuda3std3__45__cpo4cendE:
	.zero		1
	.type		_ZN39_INTERNAL_f2973ce2_4_k_cu_b48b27a0_76444cuda3std6ranges3__45__cpo4swapE,@object
	.size		_ZN39_INTERNAL_f2973ce2_4_k_cu_b48b27a0_76444cuda3std6ranges3__45__cpo4swapE,(.L_8 - _ZN39_INTERNAL_f2973ce2_4_k_cu_b48b27a0_76444cuda3std6ranges3__45__cpo4swapE)
_ZN39_INTERNAL_f2973ce2_4_k_cu_b48b27a0_76444cuda3std6ranges3__45__cpo4swapE:
	.zero		1
.L_8:


//--------------------- .nv.constant0._ZN7cutlass13device_kernelINS_4gemm6kernel13GemmUniversalIN4cute5tupleIJiiiiEEENS1_10collective13CollectiveMmaINS1_34MainloopSm90TmaGmmaWarpSpecializedILi5ENS5_IJNS4_1CILi2EEENSA_ILi1EEESC_EEENS1_35KernelTmaWarpSpecializedCooperativeEEENS5_IJNSA_ILi192EEENSA_ILi160EEENSA_ILi64EEEEEENS_6half_tENS5_IJlSC_lEEESK_SL_NS4_8TiledMMAINS4_8MMA_AtomIJNS4_4SM904GMMA25MMA_64x32x16_F32F16F16_SSILNSP_5MajorE0ELSR_0ELNSP_7ScaleInE1ELSS_1EEEEEENS4_6LayoutISD_NS5_IJSC_NSA_ILi0EEESW_EEEEENS5_IJNS4_10UnderscoreESZ_SZ_EEEEENS4_13SM90_TMA_LOADENS4_14ComposedLayoutINS4_7SwizzleILi3ELi4ELi3EEENS4_18smem_ptr_flag_bitsILi16EEENSV_INS5_IJNSA_ILi8EEESI_EEENS5_IJSI_SC_EEEEEEEvNS4_8identityENS4_23SM90_TMA_LOAD_MULTICASTES1C_vS1D_EENS_8epilogue10collective6detail29Sm90TmaWarpSpecializedAdapterINS1H_15DefaultEpilogueISK_SL_SL_NS1G_6thread17LinearCombinationISK_Li1EffLNS1L_9ScaleType4KindE0ELNS_15FloatRoundStyleE2ESK_EENS1_15EpilogueDefaultEEEEEvvEEEEvNT_6ParamsE --------------------------
	.section	.nv.constant0._ZN7cutlass13device_kernelINS_4gemm6kernel13GemmUniversalIN4cute5tupleIJiiiiEEENS1_10collective13CollectiveMmaINS1_34MainloopSm90TmaGmmaWarpSpecializedILi5ENS5_IJNS4_1CILi2EEENSA_ILi1EEESC_EEENS1_35KernelTmaWarpSpecializedCooperativeEEENS5_IJNSA_ILi192EEENSA_ILi160EEENSA_ILi64EEEEEENS_6half_tENS5_IJlSC_lEEESK_SL_NS4_8TiledMMAINS4_8MMA_AtomIJNS4_4SM904GMMA25MMA_64x32x16_F32F16F16_SSILNSP_5MajorE0ELSR_0ELNSP_7ScaleInE1ELSS_1EEEEEENS4_6LayoutISD_NS5_IJSC_NSA_ILi0EEESW_EEEEENS5_IJNS4_10UnderscoreESZ_SZ_EEEEENS4_13SM90_TMA_LOADENS4_14ComposedLayoutINS4_7SwizzleILi3ELi4ELi3EEENS4_18smem_ptr_flag_bitsILi16EEENSV_INS5_IJNSA_ILi8EEESI_EEENS5_IJSI_SC_EEEEEEEvNS4_8identityENS4_23SM90_TMA_LOAD_MULTICASTES1C_vS1D_EENS_8epilogue10collective6detail29Sm90TmaWarpSpecializedAdapterINS1H_15DefaultEpilogueISK_SL_SL_NS1G_6thread17LinearCombinationISK_Li1EffLNS1L_9ScaleType4KindE0ELNS_15FloatRoundStyleE2ESK_EENS1_15EpilogueDefaultEEEEEvvEEEEvNT_6ParamsE,"a",@progbits
	.sectionflags	@""
	.align	4
.nv.constant0._ZN7cutlass13device_kernelINS_4gemm6kernel13GemmUniversalIN4cute5tupleIJiiiiEEENS1_10collective13CollectiveMmaINS1_34MainloopSm90TmaGmmaWarpSpecializedILi5ENS5_IJNS4_1CILi2EEENSA_ILi1EEESC_EEENS1_35KernelTmaWarpSpecializedCooperativeEEENS5_IJNSA_ILi192EEENSA_ILi160EEENSA_ILi64EEEEEENS_6half_tENS5_IJlSC_lEEESK_SL_NS4_8TiledMMAINS4_8MMA_AtomIJNS4_4SM904GMMA25MMA_64x32x16_F32F16F16_SSILNSP_5MajorE0ELSR_0ELNSP_7ScaleInE1ELSS_1EEEEEENS4_6LayoutISD_NS5_IJSC_NSA_ILi0EEESW_EEEEENS5_IJNS4_10UnderscoreESZ_SZ_EEEEENS4_13SM90_TMA_LOADENS4_14ComposedLayoutINS4_7SwizzleILi3ELi4ELi3EEENS4_18smem_ptr_flag_bitsILi16EEENSV_INS5_IJNSA_ILi8EEESI_EEENS5_IJSI_SC_EEEEEEEvNS4_8identityENS4_23SM90_TMA_LOAD_MULTICASTES1C_vS1D_EENS_8epilogue10collective6detail29Sm90TmaWarpSpecializedAdapterINS1H_15DefaultEpilogueISK_SL_SL_NS1G_6thread17LinearCombinationISK_Li1EffLNS1L_9ScaleType4KindE0ELNS_15FloatRoundStyleE2ESK_EENS1_15EpilogueDefaultEEEEEvvEEEEvNT_6ParamsE:
	.zero		1664


//--------------------- SYMBOLS --------------------------

	.type		.nv.reservedSmem.offset0,@object
	.size		.nv.reservedSmem.offset0,0x4
	.type		__assertfail,@function
